//
// Generated by NVIDIA NVVM Compiler
//
// Compiler Build ID: CL-36424714
// Cuda compilation tools, release 13.0, V13.0.88
// Based on NVVM 20.0.0
//

.version 9.0
.target sm_100
.address_size 64

	// .globl	fourierFilter

.visible .entry fourierFilter(
	.param .u64 .ptr .align 1 fourierFilter_param_0,
	.param .u64 fourierFilter_param_1,
	.param .u32 fourierFilter_param_2,
	.param .f32 fourierFilter_param_3,
	.param .f32 fourierFilter_param_4,
	.param .f32 fourierFilter_param_5,
	.param .f32 fourierFilter_param_6
)
{
	.reg .pred 	%p<21>;
	.reg .b32 	%r<21>;
	.reg .b32 	%f<96>;
	.reg .b64 	%rd<8>;

	ld.param.u64 	%rd1, [fourierFilter_param_0];
	ld.param.u64 	%rd2, [fourierFilter_param_1];
	ld.param.u32 	%r3, [fourierFilter_param_2];
	ld.param.f32 	%f15, [fourierFilter_param_3];
	ld.param.f32 	%f16, [fourierFilter_param_4];
	ld.param.f32 	%f17, [fourierFilter_param_5];
	ld.param.f32 	%f18, [fourierFilter_param_6];
	mov.u32 	%r4, %ctaid.x;
	mov.u32 	%r5, %ntid.x;
	mov.u32 	%r6, %tid.x;
	mad.lo.s32 	%r1, %r4, %r5, %r6;
	mov.u32 	%r7, %ctaid.y;
	mov.u32 	%r8, %ntid.y;
	mov.u32 	%r9, %tid.y;
	mad.lo.s32 	%r2, %r7, %r8, %r9;
	shr.u32 	%r10, %r3, 31;
	add.s32 	%r11, %r3, %r10;
	shr.s32 	%r12, %r11, 1;
	setp.gt.s32 	%p1, %r1, %r12;
	setp.ge.s32 	%p2, %r2, %r3;
	or.pred  	%p3, %p2, %p1;
	@%p3 bra 	$L__BB0_12;
	cvt.rn.f32.s32 	%f19, %r1;
	cvt.rn.f32.u32 	%f20, %r2;
	cvt.rn.f32.u32 	%f21, %r3;
	mul.f32 	%f22, %f21, 0f3F000000;
	setp.lt.f32 	%p4, %f22, %f20;
	sub.f32 	%f23, %f21, %f20;
	neg.f32 	%f24, %f23;
	selp.f32 	%f25, %f24, %f20, %p4;
	mul.f32 	%f26, %f25, %f25;
	fma.rn.f32 	%f27, %f19, %f19, %f26;
	sqrt.rn.f32 	%f1, %f27;
	sub.f32 	%f2, %f15, %f17;
	add.f32 	%f3, %f16, %f18;
	setp.leu.f32 	%p5, %f2, 0f00000000;
	@%p5 bra 	$L__BB0_3;
	setp.le.f32 	%p7, %f1, %f2;
	selp.f32 	%f93, 0f3F800000, 0f00000000, %p7;
	bra.uni 	$L__BB0_4;
$L__BB0_3:
	shr.u32 	%r13, %r3, 1;
	add.s32 	%r14, %r13, -1;
	cvt.rn.f32.s32 	%f28, %r14;
	setp.le.f32 	%p6, %f1, %f28;
	selp.f32 	%f93, 0f3F800000, 0f00000000, %p6;
$L__BB0_4:
	setp.leu.f32 	%p8, %f17, 0f00000000;
	@%p8 bra 	$L__BB0_6;
	mov.f32 	%f29, 0f3F800000;
	sub.f32 	%f30, %f29, %f93;
	sub.f32 	%f31, %f1, %f2;
	add.f32 	%f32, %f17, %f17;
	mul.f32 	%f33, %f17, %f32;
	neg.f32 	%f34, %f31;
	mul.f32 	%f35, %f31, %f34;
	div.rn.f32 	%f36, %f35, %f33;
	fma.rn.f32 	%f37, %f36, 0f3BBB989D, 0f3F000000;
	cvt.sat.f32.f32 	%f38, %f37;
	mov.f32 	%f39, 0f4B400001;
	mov.f32 	%f40, 0f437C0000;
	fma.rm.f32 	%f41, %f38, %f40, %f39;
	add.f32 	%f42, %f41, 0fCB40007F;
	neg.f32 	%f43, %f42;
	fma.rn.f32 	%f44, %f36, 0f3FB8AA3B, %f43;
	fma.rn.f32 	%f45, %f36, 0f32A57060, %f44;
	mov.b32 	%r15, %f41;
	shl.b32 	%r16, %r15, 23;
	mov.b32 	%f46, %r16;
	ex2.approx.ftz.f32 	%f47, %f45;
	mul.f32 	%f48, %f47, %f46;
	mul.f32 	%f49, %f30, %f48;
	setp.gt.f32 	%p9, %f49, 0f3A83126F;
	selp.f32 	%f93, %f49, %f93, %p9;
$L__BB0_6:
	setp.leu.f32 	%p10, %f17, 0f00000000;
	setp.neu.f32 	%p11, %f2, 0f00000000;
	setp.neu.f32 	%p12, %f3, 0f00000000;
	or.pred  	%p13, %p11, %p12;
	setp.neu.f32 	%p14, %f18, 0f00000000;
	or.pred  	%p15, %p14, %p13;
	or.pred  	%p16, %p10, %p15;
	@%p16 bra 	$L__BB0_8;
	sub.f32 	%f50, %f1, %f2;
	add.f32 	%f51, %f17, %f17;
	mul.f32 	%f52, %f17, %f51;
	neg.f32 	%f53, %f50;
	mul.f32 	%f54, %f50, %f53;
	div.rn.f32 	%f55, %f54, %f52;
	fma.rn.f32 	%f56, %f55, 0f3BBB989D, 0f3F000000;
	cvt.sat.f32.f32 	%f57, %f56;
	mov.f32 	%f58, 0f4B400001;
	mov.f32 	%f59, 0f437C0000;
	fma.rm.f32 	%f60, %f57, %f59, %f58;
	add.f32 	%f61, %f60, 0fCB40007F;
	neg.f32 	%f62, %f61;
	fma.rn.f32 	%f63, %f55, 0f3FB8AA3B, %f62;
	fma.rn.f32 	%f64, %f55, 0f32A57060, %f63;
	mov.b32 	%r17, %f60;
	shl.b32 	%r18, %r17, 23;
	mov.b32 	%f65, %r18;
	ex2.approx.ftz.f32 	%f66, %f64;
	mul.f32 	%f93, %f66, %f65;
$L__BB0_8:
	setp.leu.f32 	%p17, %f3, 0f00000000;
	@%p17 bra 	$L__BB0_11;
	setp.ge.f32 	%p18, %f1, %f3;
	selp.f32 	%f11, 0f3F800000, 0f00000000, %p18;
	mul.f32 	%f93, %f11, %f93;
	setp.leu.f32 	%p19, %f18, 0f00000000;
	@%p19 bra 	$L__BB0_11;
	mov.f32 	%f67, 0f3F800000;
	sub.f32 	%f68, %f67, %f11;
	sub.f32 	%f69, %f1, %f3;
	add.f32 	%f70, %f18, %f18;
	mul.f32 	%f71, %f18, %f70;
	neg.f32 	%f72, %f69;
	mul.f32 	%f73, %f69, %f72;
	div.rn.f32 	%f74, %f73, %f71;
	fma.rn.f32 	%f75, %f74, 0f3BBB989D, 0f3F000000;
	cvt.sat.f32.f32 	%f76, %f75;
	mov.f32 	%f77, 0f4B400001;
	mov.f32 	%f78, 0f437C0000;
	fma.rm.f32 	%f79, %f76, %f78, %f77;
	add.f32 	%f80, %f79, 0fCB40007F;
	neg.f32 	%f81, %f80;
	fma.rn.f32 	%f82, %f74, 0f3FB8AA3B, %f81;
	fma.rn.f32 	%f83, %f74, 0f32A57060, %f82;
	mov.b32 	%r19, %f79;
	shl.b32 	%r20, %r19, 23;
	mov.b32 	%f84, %r20;
	ex2.approx.ftz.f32 	%f85, %f83;
	mul.f32 	%f86, %f85, %f84;
	mul.f32 	%f87, %f68, %f86;
	setp.gt.f32 	%p20, %f87, 0f3A83126F;
	selp.f32 	%f93, %f87, %f93, %p20;
$L__BB0_11:
	cvt.u64.u32 	%rd3, %r2;
	cvta.to.global.u64 	%rd4, %rd1;
	mad.lo.s64 	%rd5, %rd2, %rd3, %rd4;
	mul.wide.s32 	%rd6, %r1, 8;
	add.s64 	%rd7, %rd5, %rd6;
	ld.global.v2.f32 	{%f88, %f89}, [%rd7];
	mul.f32 	%f90, %f93, %f88;
	mul.f32 	%f91, %f93, %f89;
	st.global.v2.f32 	[%rd7], {%f90, %f91};
$L__BB0_12:
	ret;

}
	// .globl	conjMul
.visible .entry conjMul(
	.param .u64 .ptr .align 1 conjMul_param_0,
	.param .u64 .ptr .align 1 conjMul_param_1,
	.param .u64 conjMul_param_2,
	.param .u32 conjMul_param_3
)
{
	.reg .pred 	%p<4>;
	.reg .b32 	%r<14>;
	.reg .b32 	%f<10>;
	.reg .b64 	%rd<13>;

	ld.param.u64 	%rd1, [conjMul_param_0];
	ld.param.u64 	%rd2, [conjMul_param_1];
	ld.param.u64 	%rd3, [conjMul_param_2];
	ld.param.u32 	%r3, [conjMul_param_3];
	mov.u32 	%r4, %ctaid.x;
	mov.u32 	%r5, %ntid.x;
	mov.u32 	%r6, %tid.x;
	mad.lo.s32 	%r1, %r4, %r5, %r6;
	mov.u32 	%r7, %ctaid.y;
	mov.u32 	%r8, %ntid.y;
	mov.u32 	%r9, %tid.y;
	mad.lo.s32 	%r2, %r7, %r8, %r9;
	shr.u32 	%r10, %r3, 31;
	add.s32 	%r11, %r3, %r10;
	shr.s32 	%r12, %r11, 1;
	add.s32 	%r13, %r12, 1;
	setp.ge.u32 	%p1, %r1, %r13;
	setp.ge.u32 	%p2, %r2, %r3;
	or.pred  	%p3, %p2, %p1;
	@%p3 bra 	$L__BB1_2;
	cvta.to.global.u64 	%rd4, %rd1;
	cvta.to.global.u64 	%rd5, %rd2;
	cvt.u64.u32 	%rd6, %r2;
	mul.lo.s64 	%rd7, %rd3, %rd6;
	add.s64 	%rd8, %rd4, %rd7;
	add.s64 	%rd9, %rd5, %rd7;
	mul.wide.u32 	%rd10, %r1, 8;
	add.s64 	%rd11, %rd8, %rd10;
	ld.global.v2.f32 	{%f1, %f2}, [%rd11];
	add.s64 	%rd12, %rd9, %rd10;
	ld.global.v2.f32 	{%f3, %f4}, [%rd12];
	mul.f32 	%f5, %f2, %f4;
	fma.rn.f32 	%f6, %f1, %f3, %f5;
	mul.f32 	%f7, %f1, %f4;
	mul.f32 	%f8, %f2, %f3;
	sub.f32 	%f9, %f7, %f8;
	st.global.v2.f32 	[%rd11], {%f6, %f9};
$L__BB1_2:
	ret;

}
	// .globl	maxShift
.visible .entry maxShift(
	.param .u64 .ptr .align 1 maxShift_param_0,
	.param .u64 maxShift_param_1,
	.param .u32 maxShift_param_2,
	.param .u32 maxShift_param_3
)
{
	.reg .pred 	%p<5>;
	.reg .b32 	%r<16>;
	.reg .b32 	%f<13>;
	.reg .b64 	%rd<8>;

	ld.param.u64 	%rd1, [maxShift_param_0];
	ld.param.u64 	%rd2, [maxShift_param_1];
	ld.param.u32 	%r3, [maxShift_param_2];
	ld.param.u32 	%r4, [maxShift_param_3];
	mov.u32 	%r5, %ctaid.x;
	mov.u32 	%r6, %ntid.x;
	mov.u32 	%r7, %tid.x;
	mad.lo.s32 	%r1, %r5, %r6, %r7;
	mov.u32 	%r8, %ctaid.y;
	mov.u32 	%r9, %ntid.y;
	mov.u32 	%r10, %tid.y;
	mad.lo.s32 	%r2, %r8, %r9, %r10;
	max.u32 	%r11, %r1, %r2;
	setp.ge.u32 	%p1, %r11, %r3;
	@%p1 bra 	$L__BB2_3;
	cvt.rn.f32.u32 	%f1, %r1;
	cvt.rn.f32.u32 	%f2, %r2;
	shr.u32 	%r12, %r3, 31;
	add.s32 	%r13, %r3, %r12;
	shr.s32 	%r14, %r13, 1;
	cvt.rn.f32.s32 	%f3, %r14;
	setp.gt.f32 	%p2, %f1, %f3;
	cvt.rn.f32.s32 	%f4, %r3;
	sub.f32 	%f5, %f4, %f1;
	selp.f32 	%f6, %f5, %f1, %p2;
	setp.gt.f32 	%p3, %f2, %f3;
	sub.f32 	%f7, %f4, %f2;
	selp.f32 	%f8, %f7, %f2, %p3;
	mul.f32 	%f9, %f8, %f8;
	fma.rn.f32 	%f10, %f6, %f6, %f9;
	sqrt.rn.f32 	%f11, %f10;
	cvt.rn.f32.s32 	%f12, %r4;
	setp.leu.f32 	%p4, %f11, %f12;
	@%p4 bra 	$L__BB2_3;
	cvt.u64.u32 	%rd3, %r2;
	cvta.to.global.u64 	%rd4, %rd1;
	mad.lo.s64 	%rd5, %rd2, %rd3, %rd4;
	mul.wide.u32 	%rd6, %r1, 4;
	add.s64 	%rd7, %rd5, %rd6;
	mov.b32 	%r15, 0;
	st.global.u32 	[%rd7], %r15;
$L__BB2_3:
	ret;

}
	// .globl	SumRow
.visible .entry SumRow(
	.param .u64 .ptr .align 1 SumRow_param_0,
	.param .u64 SumRow_param_1,
	.param .u32 SumRow_param_2,
	.param .u32 SumRow_param_3,
	.param .u64 .ptr .align 1 SumRow_param_4
)
{
	.reg .pred 	%p<11>;
	.reg .b32 	%r<28>;
	.reg .b32 	%f<83>;
	.reg .b64 	%rd<26>;

	ld.param.u64 	%rd11, [SumRow_param_0];
	ld.param.u64 	%rd12, [SumRow_param_1];
	ld.param.u32 	%r17, [SumRow_param_2];
	ld.param.u32 	%r18, [SumRow_param_3];
	ld.param.u64 	%rd13, [SumRow_param_4];
	mov.u32 	%r19, %ctaid.x;
	mov.u32 	%r20, %ntid.x;
	mov.u32 	%r21, %tid.x;
	mad.lo.s32 	%r1, %r19, %r20, %r21;
	setp.ge.u32 	%p1, %r1, %r18;
	@%p1 bra 	$L__BB3_15;
	cvta.to.global.u64 	%rd1, %rd11;
	cvt.u64.u32 	%rd2, %r1;
	mul.lo.s64 	%rd3, %rd12, %rd2;
	setp.lt.s32 	%p2, %r17, 1;
	mov.f32 	%f82, 0f00000000;
	@%p2 bra 	$L__BB3_14;
	and.b32  	%r2, %r17, 15;
	setp.lt.u32 	%p3, %r17, 16;
	mov.f32 	%f82, 0f00000000;
	mov.b32 	%r25, 0;
	@%p3 bra 	$L__BB3_5;
	and.b32  	%r25, %r17, 2147483632;
	neg.s32 	%r23, %r25;
	add.s64 	%rd14, %rd3, %rd1;
	add.s64 	%rd24, %rd14, 32;
	mov.f32 	%f82, 0f00000000;
$L__BB3_4:
	.pragma "nounroll";
	ld.global.f32 	%f18, [%rd24+-32];
	add.f32 	%f19, %f82, %f18;
	ld.global.f32 	%f20, [%rd24+-28];
	add.f32 	%f21, %f19, %f20;
	ld.global.f32 	%f22, [%rd24+-24];
	add.f32 	%f23, %f21, %f22;
	ld.global.f32 	%f24, [%rd24+-20];
	add.f32 	%f25, %f23, %f24;
	ld.global.f32 	%f26, [%rd24+-16];
	add.f32 	%f27, %f25, %f26;
	ld.global.f32 	%f28, [%rd24+-12];
	add.f32 	%f29, %f27, %f28;
	ld.global.f32 	%f30, [%rd24+-8];
	add.f32 	%f31, %f29, %f30;
	ld.global.f32 	%f32, [%rd24+-4];
	add.f32 	%f33, %f31, %f32;
	ld.global.f32 	%f34, [%rd24];
	add.f32 	%f35, %f33, %f34;
	ld.global.f32 	%f36, [%rd24+4];
	add.f32 	%f37, %f35, %f36;
	ld.global.f32 	%f38, [%rd24+8];
	add.f32 	%f39, %f37, %f38;
	ld.global.f32 	%f40, [%rd24+12];
	add.f32 	%f41, %f39, %f40;
	ld.global.f32 	%f42, [%rd24+16];
	add.f32 	%f43, %f41, %f42;
	ld.global.f32 	%f44, [%rd24+20];
	add.f32 	%f45, %f43, %f44;
	ld.global.f32 	%f46, [%rd24+24];
	add.f32 	%f47, %f45, %f46;
	ld.global.f32 	%f48, [%rd24+28];
	add.f32 	%f82, %f47, %f48;
	add.s32 	%r23, %r23, 16;
	add.s64 	%rd24, %rd24, 64;
	setp.ne.s32 	%p4, %r23, 0;
	@%p4 bra 	$L__BB3_4;
$L__BB3_5:
	setp.eq.s32 	%p5, %r2, 0;
	@%p5 bra 	$L__BB3_14;
	add.s64 	%rd7, %rd1, %rd3;
	and.b32  	%r8, %r17, 7;
	setp.lt.u32 	%p6, %r2, 8;
	@%p6 bra 	$L__BB3_8;
	mul.wide.u32 	%rd15, %r25, 4;
	add.s64 	%rd16, %rd7, %rd15;
	ld.global.f32 	%f50, [%rd16];
	add.f32 	%f51, %f82, %f50;
	ld.global.f32 	%f52, [%rd16+4];
	add.f32 	%f53, %f51, %f52;
	ld.global.f32 	%f54, [%rd16+8];
	add.f32 	%f55, %f53, %f54;
	ld.global.f32 	%f56, [%rd16+12];
	add.f32 	%f57, %f55, %f56;
	ld.global.f32 	%f58, [%rd16+16];
	add.f32 	%f59, %f57, %f58;
	ld.global.f32 	%f60, [%rd16+20];
	add.f32 	%f61, %f59, %f60;
	ld.global.f32 	%f62, [%rd16+24];
	add.f32 	%f63, %f61, %f62;
	ld.global.f32 	%f64, [%rd16+28];
	add.f32 	%f82, %f63, %f64;
	add.s32 	%r25, %r25, 8;
$L__BB3_8:
	setp.eq.s32 	%p7, %r8, 0;
	@%p7 bra 	$L__BB3_14;
	and.b32  	%r11, %r17, 3;
	setp.lt.u32 	%p8, %r8, 4;
	@%p8 bra 	$L__BB3_11;
	mul.wide.u32 	%rd17, %r25, 4;
	add.s64 	%rd18, %rd7, %rd17;
	ld.global.f32 	%f66, [%rd18];
	add.f32 	%f67, %f82, %f66;
	ld.global.f32 	%f68, [%rd18+4];
	add.f32 	%f69, %f67, %f68;
	ld.global.f32 	%f70, [%rd18+8];
	add.f32 	%f71, %f69, %f70;
	ld.global.f32 	%f72, [%rd18+12];
	add.f32 	%f82, %f71, %f72;
	add.s32 	%r25, %r25, 4;
$L__BB3_11:
	setp.eq.s32 	%p9, %r11, 0;
	@%p9 bra 	$L__BB3_14;
	mul.wide.u32 	%rd19, %r25, 4;
	add.s64 	%rd20, %rd3, %rd19;
	add.s64 	%rd25, %rd1, %rd20;
	neg.s32 	%r27, %r11;
$L__BB3_13:
	.pragma "nounroll";
	ld.global.f32 	%f73, [%rd25];
	add.f32 	%f82, %f82, %f73;
	add.s64 	%rd25, %rd25, 4;
	add.s32 	%r27, %r27, 1;
	setp.ne.s32 	%p10, %r27, 0;
	@%p10 bra 	$L__BB3_13;
$L__BB3_14:
	cvta.to.global.u64 	%rd21, %rd13;
	shl.b64 	%rd22, %rd2, 2;
	add.s64 	%rd23, %rd21, %rd22;
	st.global.f32 	[%rd23], %f82;
$L__BB3_15:
	ret;

}
	// .globl	CreateMask
.visible .entry CreateMask(
	.param .u64 .ptr .align 1 CreateMask_param_0,
	.param .u64 CreateMask_param_1,
	.param .u32 CreateMask_param_2,
	.param .u32 CreateMask_param_3,
	.param .u64 .ptr .align 1 CreateMask_param_4
)
{
	.reg .pred 	%p<5>;
	.reg .b16 	%rs<2>;
	.reg .b32 	%r<11>;
	.reg .b32 	%f<2>;
	.reg .b64 	%rd<12>;

	ld.param.u64 	%rd1, [CreateMask_param_0];
	ld.param.u64 	%rd2, [CreateMask_param_1];
	ld.param.u32 	%r3, [CreateMask_param_2];
	ld.param.u32 	%r4, [CreateMask_param_3];
	ld.param.u64 	%rd3, [CreateMask_param_4];
	mov.u32 	%r5, %ctaid.x;
	mov.u32 	%r6, %ntid.x;
	mov.u32 	%r7, %tid.x;
	mad.lo.s32 	%r1, %r5, %r6, %r7;
	mov.u32 	%r8, %ctaid.y;
	mov.u32 	%r9, %ntid.y;
	mov.u32 	%r10, %tid.y;
	mad.lo.s32 	%r2, %r8, %r9, %r10;
	setp.ge.u32 	%p1, %r1, %r3;
	setp.ge.u32 	%p2, %r2, %r4;
	or.pred  	%p3, %p1, %p2;
	@%p3 bra 	$L__BB4_2;
	cvta.to.global.u64 	%rd4, %rd3;
	cvta.to.global.u64 	%rd5, %rd1;
	cvt.u64.u32 	%rd6, %r2;
	mul.wide.u32 	%rd7, %r2, 4;
	add.s64 	%rd8, %rd4, %rd7;
	ld.global.f32 	%f1, [%rd8];
	setp.neu.f32 	%p4, %f1, 0f00000000;
	selp.s16 	%rs1, -1, 0, %p4;
	cvt.u64.u32 	%rd9, %r1;
	mad.lo.s64 	%rd10, %rd2, %rd6, %rd9;
	add.s64 	%rd11, %rd5, %rd10;
	st.global.u8 	[%rd11], %rs1;
$L__BB4_2:
	ret;

}


// ===== COMPILED SASS (sm_100) =====

	.target	sm_100

	.elftype	@"ET_EXEC"


//--------------------- .note.nv.tkinfo           --------------------------
	.section	.note.nv.tkinfo,"",@"SHT_NOTE"
	.sectionflags	@"SHF_NOTE_NV_TKINFO"
	.tkinfo
        /*0018*/ 	.word	0x00000002
        /*0030*/ 	.string	""
        /*0030*/ 	.string	"ptxas"
        /*0030*/ 	.string	"Cuda compilation tools, release 13.0, V13.0.88"
        /*0030*/ 	.string	"Build cuda_13.0.r13.0/compiler.36424714_0"
        /*0030*/ 	.string	"-arch sm_100 -m 64 "



//--------------------- .note.nv.cuinfo           --------------------------
	.section	.note.nv.cuinfo,"",@"SHT_NOTE"
	.sectionflags	@"SHF_NOTE_NV_CUINFO"
        /*0018*/ 	.short	0x0002
        /*001a*/ 	.short	0x0064
        /*001c*/ 	.short	0x0082
	.zero		2


//--------------------- .nv.info                  --------------------------
	.section	.nv.info,"",@"SHT_CUDA_INFO"
	.align	4


	//----- nvinfo : EIATTR_REGCOUNT
	.align		4
        /*0000*/ 	.byte	0x04, 0x2f
        /*0002*/ 	.short	(.L_1 - .L_0)
	.align		4
.L_0:
        /*0004*/ 	.word	index@(fourierFilter)
        /*0008*/ 	.word	0x00000015


	//----- nvinfo : EIATTR_FRAME_SIZE
	.align		4
.L_1:
        /*000c*/ 	.byte	0x04, 0x11
        /*000e*/ 	.short	(.L_3 - .L_2)
	.align		4
.L_2:
        /*0010*/ 	.word	index@($__internal_2_$__cuda_sm3x_div_rn_noftz_f32_slowpath)
        /*0014*/ 	.word	0x00000000


	//----- nvinfo : EIATTR_FRAME_SIZE
	.align		4
.L_3:
        /*0018*/ 	.byte	0x04, 0x11
        /*001a*/ 	.short	(.L_5 - .L_4)
	.align		4
.L_4:
        /*001c*/ 	.word	index@($__internal_1_$__cuda_sm20_sqrt_rn_f32_slowpath)
        /*0020*/ 	.word	0x00000000


	//----- nvinfo : EIATTR_FRAME_SIZE
	.align		4
.L_5:
        /*0024*/ 	.byte	0x04, 0x11
        /*0026*/ 	.short	(.L_7 - .L_6)
	.align		4
.L_6:
        /*0028*/ 	.word	index@(fourierFilter)
        /*002c*/ 	.word	0x00000000


	//----- nvinfo : EIATTR_REGCOUNT
	.align		4
.L_7:
        /*0030*/ 	.byte	0x04, 0x2f
        /*0032*/ 	.short	(.L_9 - .L_8)
	.align		4
.L_8:
        /*0034*/ 	.word	index@(conjMul)
        /*0038*/ 	.word	0x0000000e


	//----- nvinfo : EIATTR_FRAME_SIZE
	.align		4
.L_9:
        /*003c*/ 	.byte	0x04, 0x11
        /*003e*/ 	.short	(.L_11 - .L_10)
	.align		4
.L_10:
        /*0040*/ 	.word	index@(conjMul)
        /*0044*/ 	.word	0x00000000


	//----- nvinfo : EIATTR_REGCOUNT
	.align		4
.L_11:
        /*0048*/ 	.byte	0x04, 0x2f
        /*004a*/ 	.short	(.L_13 - .L_12)
	.align		4
.L_12:
        /*004c*/ 	.word	index@(maxShift)
        /*0050*/ 	.word	0x0000000c


	//----- nvinfo : EIATTR_FRAME_SIZE
	.align		4
.L_13:
        /*0054*/ 	.byte	0x04, 0x11
        /*0056*/ 	.short	(.L_15 - .L_14)
	.align		4
.L_14:
        /*0058*/ 	.word	index@($__internal_0_$__cuda_sm20_sqrt_rn_f32_slowpath)
        /*005c*/ 	.word	0x00000000


	//----- nvinfo : EIATTR_FRAME_SIZE
	.align		4
.L_15:
        /*0060*/ 	.byte	0x04, 0x11
        /*0062*/ 	.short	(.L_17 - .L_16)
	.align		4
.L_16:
        /*0064*/ 	.word	index@(maxShift)
        /*0068*/ 	.word	0x00000000


	//----- nvinfo : EIATTR_REGCOUNT
	.align		4
.L_17:
        /*006c*/ 	.byte	0x04, 0x2f
        /*006e*/ 	.short	(.L_19 - .L_18)
	.align		4
.L_18:
        /*0070*/ 	.word	index@(SumRow)
        /*0074*/ 	.word	0x0000001f


	//----- nvinfo : EIATTR_FRAME_SIZE
	.align		4
.L_19:
        /*0078*/ 	.byte	0x04, 0x11
        /*007a*/ 	.short	(.L_21 - .L_20)
	.align		4
.L_20:
        /*007c*/ 	.word	index@(SumRow)
        /*0080*/ 	.word	0x00000000


	//----- nvinfo : EIATTR_REGCOUNT
	.align		4
.L_21:
        /*0084*/ 	.byte	0x04, 0x2f
        /*0086*/ 	.short	(.L_23 - .L_22)
	.align		4
.L_22:
        /*0088*/ 	.word	index@(CreateMask)
        /*008c*/ 	.word	0x0000000a


	//----- nvinfo : EIATTR_FRAME_SIZE
	.align		4
.L_23:
        /*0090*/ 	.byte	0x04, 0x11
        /*0092*/ 	.short	(.L_25 - .L_24)
	.align		4
.L_24:
        /*0094*/ 	.word	index@(CreateMask)
        /*0098*/ 	.word	0x00000000


	//----- nvinfo : EIATTR_MIN_STACK_SIZE
	.align		4
.L_25:
        /*009c*/ 	.byte	0x04, 0x12
        /*009e*/ 	.short	(.L_27 - .L_26)
	.align		4
.L_26:
        /*00a0*/ 	.word	index@(CreateMask)
        /*00a4*/ 	.word	0x00000000


	//----- nvinfo : EIATTR_MIN_STACK_SIZE
	.align		4
.L_27:
        /*00a8*/ 	.byte	0x04, 0x12
        /*00aa*/ 	.short	(.L_29 - .L_28)
	.align		4
.L_28:
        /*00ac*/ 	.word	index@(SumRow)
        /*00b0*/ 	.word	0x00000000


	//----- nvinfo : EIATTR_MIN_STACK_SIZE
	.align		4
.L_29:
        /*00b4*/ 	.byte	0x04, 0x12
        /*00b6*/ 	.short	(.L_31 - .L_30)
	.align		4
.L_30:
        /*00b8*/ 	.word	index@(maxShift)
        /*00bc*/ 	.word	0x00000000


	//----- nvinfo : EIATTR_MIN_STACK_SIZE
	.align		4
.L_31:
        /*00c0*/ 	.byte	0x04, 0x12
        /*00c2*/ 	.short	(.L_33 - .L_32)
	.align		4
.L_32:
        /*00c4*/ 	.word	index@(conjMul)
        /*00c8*/ 	.word	0x00000000


	//----- nvinfo : EIATTR_MIN_STACK_SIZE
	.align		4
.L_33:
        /*00cc*/ 	.byte	0x04, 0x12
        /*00ce*/ 	.short	(.L_35 - .L_34)
	.align		4
.L_34:
        /*00d0*/ 	.word	index@(fourierFilter)
        /*00d4*/ 	.word	0x00000000
.L_35:


//--------------------- .nv.compat                --------------------------
	.section	.nv.compat,"",@"SHT_CUDA_COMPAT_INFO"
	.align	4
        /*0000*/ 	.byte	0x02, 0x09, 0x00, 0x00, 0x02, 0x02, 0x01, 0x00, 0x02, 0x05, 0x05, 0x00, 0x03, 0x07, 0x01, 0x01
        /*0010*/ 	.byte	0x02, 0x03, 0x00, 0x00, 0x02, 0x06, 0x01, 0x00, 0x04, 0x0b, 0x08, 0x00, 0x01, 0x00, 0x00, 0x00
        /*0020*/ 	.byte	0x00, 0x00, 0x00, 0x00


//--------------------- .nv.info.CreateMask       --------------------------
	.section	.nv.info.CreateMask,"",@"SHT_CUDA_INFO"
	.sectionflags	@""
	.align	4


	//----- nvinfo : EIATTR_CUDA_API_VERSION
	.align		4
        /*0000*/ 	.byte	0x04, 0x37
        /*0002*/ 	.short	(.L_37 - .L_36)
.L_36:
        /*0004*/ 	.word	0x00000082


	//----- nvinfo : EIATTR_KPARAM_INFO
	.align		4
.L_37:
        /*0008*/ 	.byte	0x04, 0x17
        /*000a*/ 	.short	(.L_39 - .L_38)
.L_38:
        /*000c*/ 	.word	0x00000000
        /*0010*/ 	.short	0x0004
        /*0012*/ 	.short	0x0018
        /*0014*/ 	.byte	0x00, 0xf5, 0x21, 0x00


	//----- nvinfo : EIATTR_KPARAM_INFO
	.align		4
.L_39:
        /*0018*/ 	.byte	0x04, 0x17
        /*001a*/ 	.short	(.L_41 - .L_40)
.L_40:
        /*001c*/ 	.word	0x00000000
        /*0020*/ 	.short	0x0003
        /*0022*/ 	.short	0x0014
        /*0024*/ 	.byte	0x00, 0xf0, 0x11, 0x00


	//----- nvinfo : EIATTR_KPARAM_INFO
	.align		4
.L_41:
        /*0028*/ 	.byte	0x04, 0x17
        /*002a*/ 	.short	(.L_43 - .L_42)
.L_42:
        /*002c*/ 	.word	0x00000000
        /*0030*/ 	.short	0x0002
        /*0032*/ 	.short	0x0010
        /*0034*/ 	.byte	0x00, 0xf0, 0x11, 0x00


	//----- nvinfo : EIATTR_KPARAM_INFO
	.align		4
.L_43:
        /*0038*/ 	.byte	0x04, 0x17
        /*003a*/ 	.short	(.L_45 - .L_44)
.L_44:
        /*003c*/ 	.word	0x00000000
        /*0040*/ 	.short	0x0001
        /*0042*/ 	.short	0x0008
        /*0044*/ 	.byte	0x00, 0xf0, 0x21, 0x00


	//----- nvinfo : EIATTR_KPARAM_INFO
	.align		4
.L_45:
        /*0048*/ 	.byte	0x04, 0x17
        /*004a*/ 	.short	(.L_47 - .L_46)
.L_46:
        /*004c*/ 	.word	0x00000000
        /*0050*/ 	.short	0x0000
        /*0052*/ 	.short	0x0000
        /*0054*/ 	.byte	0x00, 0xf5, 0x21, 0x00


	//----- nvinfo : EIATTR_SPARSE_MMA_MASK
	.align		4
.L_47:
        /*0058*/ 	.byte	0x03, 0x50
        /*005a*/ 	.short	0x0000


	//----- nvinfo : EIATTR_MAXREG_COUNT
	.align		4
        /*005c*/ 	.byte	0x03, 0x1b
        /*005e*/ 	.short	0x00ff


	//----- nvinfo : EIATTR_MERCURY_ISA_VERSION
	.align		4
        /*0060*/ 	.byte	0x03, 0x5f
        /*0062*/ 	.short	0x0101


	//----- nvinfo : EIATTR_VRC_CTA_INIT_COUNT
	.align		4
        /*0064*/ 	.byte	0x02, 0x4a
	.zero		1
	.zero		1


	//----- nvinfo : EIATTR_EXIT_INSTR_OFFSETS
	.align		4
        /*0068*/ 	.byte	0x04, 0x1c
        /*006a*/ 	.short	(.L_49 - .L_48)


	//   ....[0]....
.L_48:
        /*006c*/ 	.word	0x000000c0


	//   ....[1]....
        /*0070*/ 	.word	0x000001a0


	//----- nvinfo : EIATTR_CBANK_PARAM_SIZE
	.align		4
.L_49:
        /*0074*/ 	.byte	0x03, 0x19
        /*0076*/ 	.short	0x0020


	//----- nvinfo : EIATTR_PARAM_CBANK
	.align		4
        /*0078*/ 	.byte	0x04, 0x0a
        /*007a*/ 	.short	(.L_51 - .L_50)
	.align		4
.L_50:
        /*007c*/ 	.word	index@(.nv.constant0.CreateMask)
        /*0080*/ 	.short	0x0380
        /*0082*/ 	.short	0x0020


	//----- nvinfo : EIATTR_SW_WAR
	.align		4
.L_51:
        /*0084*/ 	.byte	0x04, 0x36
        /*0086*/ 	.short	(.L_53 - .L_52)
.L_52:
        /*0088*/ 	.word	0x00000008
.L_53:


//--------------------- .nv.info.SumRow           --------------------------
	.section	.nv.info.SumRow,"",@"SHT_CUDA_INFO"
	.sectionflags	@""
	.align	4


	//----- nvinfo : EIATTR_CUDA_API_VERSION
	.align		4
        /*0000*/ 	.byte	0x04, 0x37
        /*0002*/ 	.short	(.L_55 - .L_54)
.L_54:
        /*0004*/ 	.word	0x00000082


	//----- nvinfo : EIATTR_KPARAM_INFO
	.align		4
.L_55:
        /*0008*/ 	.byte	0x04, 0x17
        /*000a*/ 	.short	(.L_57 - .L_56)
.L_56:
        /*000c*/ 	.word	0x00000000
        /*0010*/ 	.short	0x0004
        /*0012*/ 	.short	0x0018
        /*0014*/ 	.byte	0x00, 0xf5, 0x21, 0x00


	//----- nvinfo : EIATTR_KPARAM_INFO
	.align		4
.L_57:
        /*0018*/ 	.byte	0x04, 0x17
        /*001a*/ 	.short	(.L_59 - .L_58)
.L_58:
        /*001c*/ 	.word	0x00000000
        /*0020*/ 	.short	0x0003
        /*0022*/ 	.short	0x0014
        /*0024*/ 	.byte	0x00, 0xf0, 0x11, 0x00


	//----- nvinfo : EIATTR_KPARAM_INFO
	.align		4
.L_59:
        /*0028*/ 	.byte	0x04, 0x17
        /*002a*/ 	.short	(.L_61 - .L_60)
.L_60:
        /*002c*/ 	.word	0x00000000
        /*0030*/ 	.short	0x0002
        /*0032*/ 	.short	0x0010
        /*0034*/ 	.byte	0x00, 0xf0, 0x11, 0x00


	//----- nvinfo : EIATTR_KPARAM_INFO
	.align		4
.L_61:
        /*0038*/ 	.byte	0x04, 0x17
        /*003a*/ 	.short	(.L_63 - .L_62)
.L_62:
        /*003c*/ 	.word	0x00000000
        /*0040*/ 	.short	0x0001
        /*0042*/ 	.short	0x0008
        /*0044*/ 	.byte	0x00, 0xf0, 0x21, 0x00


	//----- nvinfo : EIATTR_KPARAM_INFO
	.align		4
.L_63:
        /*0048*/ 	.byte	0x04, 0x17
        /*004a*/ 	.short	(.L_65 - .L_64)
.L_64:
        /*004c*/ 	.word	0x00000000
        /*0050*/ 	.short	0x0000
        /*0052*/ 	.short	0x0000
        /*0054*/ 	.byte	0x00, 0xf5, 0x21, 0x00


	//----- nvinfo : EIATTR_SPARSE_MMA_MASK
	.align		4
.L_65:
        /*0058*/ 	.byte	0x03, 0x50
        /*005a*/ 	.short	0x0000


	//----- nvinfo : EIATTR_MAXREG_COUNT
	.align		4
        /*005c*/ 	.byte	0x03, 0x1b
        /*005e*/ 	.short	0x00ff


	//----- nvinfo : EIATTR_MERCURY_ISA_VERSION
	.align		4
        /*0060*/ 	.byte	0x03, 0x5f
        /*0062*/ 	.short	0x0101


	//----- nvinfo : EIATTR_VRC_CTA_INIT_COUNT
	.align		4
        /*0064*/ 	.byte	0x02, 0x4a
	.zero		1
	.zero		1


	//----- nvinfo : EIATTR_EXIT_INSTR_OFFSETS
	.align		4
        /*0068*/ 	.byte	0x04, 0x1c
        /*006a*/ 	.short	(.L_67 - .L_66)


	//   ....[0]....
.L_66:
        /*006c*/ 	.word	0x00000070


	//   ....[1]....
        /*0070*/ 	.word	0x000007e0


	//----- nvinfo : EIATTR_CBANK_PARAM_SIZE
	.align		4
.L_67:
        /*0074*/ 	.byte	0x03, 0x19
        /*0076*/ 	.short	0x0020


	//----- nvinfo : EIATTR_PARAM_CBANK
	.align		4
        /*0078*/ 	.byte	0x04, 0x0a
        /*007a*/ 	.short	(.L_69 - .L_68)
	.align		4
.L_68:
        /*007c*/ 	.word	index@(.nv.constant0.SumRow)
        /*0080*/ 	.short	0x0380
        /*0082*/ 	.short	0x0020


	//----- nvinfo : EIATTR_SW_WAR
	.align		4
.L_69:
        /*0084*/ 	.byte	0x04, 0x36
        /*0086*/ 	.short	(.L_71 - .L_70)
.L_70:
        /*0088*/ 	.word	0x00000008
.L_71:


//--------------------- .nv.info.maxShift         --------------------------
	.section	.nv.info.maxShift,"",@"SHT_CUDA_INFO"
	.sectionflags	@""
	.align	4


	//----- nvinfo : EIATTR_CUDA_API_VERSION
	.align		4
        /*0000*/ 	.byte	0x04, 0x37
        /*0002*/ 	.short	(.L_73 - .L_72)
.L_72:
        /*0004*/ 	.word	0x00000082


	//----- nvinfo : EIATTR_KPARAM_INFO
	.align		4
.L_73:
        /*0008*/ 	.byte	0x04, 0x17
        /*000a*/ 	.short	(.L_75 - .L_74)
.L_74:
        /*000c*/ 	.word	0x00000000
        /*0010*/ 	.short	0x0003
        /*0012*/ 	.short	0x0014
        /*0014*/ 	.byte	0x00, 0xf0, 0x11, 0x00


	//----- nvinfo : EIATTR_KPARAM_INFO
	.align		4
.L_75:
        /*0018*/ 	.byte	0x04, 0x17
        /*001a*/ 	.short	(.L_77 - .L_76)
.L_76:
        /*001c*/ 	.word	0x00000000
        /*0020*/ 	.short	0x0002
        /*0022*/ 	.short	0x0010
        /*0024*/ 	.byte	0x00, 0xf0, 0x11, 0x00


	//----- nvinfo : EIATTR_KPARAM_INFO
	.align		4
.L_77:
        /*0028*/ 	.byte	0x04, 0x17
        /*002a*/ 	.short	(.L_79 - .L_78)
.L_78:
        /*002c*/ 	.word	0x00000000
        /*0030*/ 	.short	0x0001
        /*0032*/ 	.short	0x0008
        /*0034*/ 	.byte	0x00, 0xf0, 0x21, 0x00


	//----- nvinfo : EIATTR_KPARAM_INFO
	.align		4
.L_79:
        /*0038*/ 	.byte	0x04, 0x17
        /*003a*/ 	.short	(.L_81 - .L_80)
.L_80:
        /*003c*/ 	.word	0x00000000
        /*0040*/ 	.short	0x0000
        /*0042*/ 	.short	0x0000
        /*0044*/ 	.byte	0x00, 0xf5, 0x21, 0x00


	//----- nvinfo : EIATTR_SPARSE_MMA_MASK
	.align		4
.L_81:
        /*0048*/ 	.byte	0x03, 0x50
        /*004a*/ 	.short	0x0000


	//----- nvinfo : EIATTR_MAXREG_COUNT
	.align		4
        /*004c*/ 	.byte	0x03, 0x1b
        /*004e*/ 	.short	0x00ff


	//----- nvinfo : EIATTR_MERCURY_ISA_VERSION
	.align		4
        /*0050*/ 	.byte	0x03, 0x5f
        /*0052*/ 	.short	0x0101


	//----- nvinfo : EIATTR_VRC_CTA_INIT_COUNT
	.align		4
        /*0054*/ 	.byte	0x02, 0x4a
	.zero		1
	.zero		1


	//----- nvinfo : EIATTR_EXIT_INSTR_OFFSETS
	.align		4
        /*0058*/ 	.byte	0x04, 0x1c
        /*005a*/ 	.short	(.L_83 - .L_82)


	//   ....[0]....
.L_82:
        /*005c*/ 	.word	0x000000c0


	//   ....[1]....
        /*0060*/ 	.word	0x00000290


	//   ....[2]....
        /*0064*/ 	.word	0x00000310


	//----- nvinfo : EIATTR_CRS_STACK_SIZE
	.align		4
.L_83:
        /*0068*/ 	.byte	0x04, 0x1e
        /*006a*/ 	.short	(.L_85 - .L_84)
.L_84:
        /*006c*/ 	.word	0x00000000


	//----- nvinfo : EIATTR_CBANK_PARAM_SIZE
	.align		4
.L_85:
        /*0070*/ 	.byte	0x03, 0x19
        /*0072*/ 	.short	0x0018


	//----- nvinfo : EIATTR_PARAM_CBANK
	.align		4
        /*0074*/ 	.byte	0x04, 0x0a
        /*0076*/ 	.short	(.L_87 - .L_86)
	.align		4
.L_86:
        /*0078*/ 	.word	index@(.nv.constant0.maxShift)
        /*007c*/ 	.short	0x0380
        /*007e*/ 	.short	0x0018


	//----- nvinfo : EIATTR_SW_WAR
	.align		4
.L_87:
        /*0080*/ 	.byte	0x04, 0x36
        /*0082*/ 	.short	(.L_89 - .L_88)
.L_88:
        /*0084*/ 	.word	0x00000008
.L_89:


//--------------------- .nv.info.conjMul          --------------------------
	.section	.nv.info.conjMul,"",@"SHT_CUDA_INFO"
	.sectionflags	@""
	.align	4


	//----- nvinfo : EIATTR_CUDA_API_VERSION
	.align		4
        /*0000*/ 	.byte	0x04, 0x37
        /*0002*/ 	.short	(.L_91 - .L_90)
.L_90:
        /*0004*/ 	.word	0x00000082


	//----- nvinfo : EIATTR_KPARAM_INFO
	.align		4
.L_91:
        /*0008*/ 	.byte	0x04, 0x17
        /*000a*/ 	.short	(.L_93 - .L_92)
.L_92:
        /*000c*/ 	.word	0x00000000
        /*0010*/ 	.short	0x0003
        /*0012*/ 	.short	0x0018
        /*0014*/ 	.byte	0x00, 0xf0, 0x11, 0x00


	//----- nvinfo : EIATTR_KPARAM_INFO
	.align		4
.L_93:
        /*0018*/ 	.byte	0x04, 0x17
        /*001a*/ 	.short	(.L_95 - .L_94)
.L_94:
        /*001c*/ 	.word	0x00000000
        /*0020*/ 	.short	0x0002
        /*0022*/ 	.short	0x0010
        /*0024*/ 	.byte	0x00, 0xf0, 0x21, 0x00


	//----- nvinfo : EIATTR_KPARAM_INFO
	.align		4
.L_95:
        /*0028*/ 	.byte	0x04, 0x17
        /*002a*/ 	.short	(.L_97 - .L_96)
.L_96:
        /*002c*/ 	.word	0x00000000
        /*0030*/ 	.short	0x0001
        /*0032*/ 	.short	0x0008
        /*0034*/ 	.byte	0x00, 0xf5, 0x21, 0x00


	//----- nvinfo : EIATTR_KPARAM_INFO
	.align		4
.L_97:
        /*0038*/ 	.byte	0x04, 0x17
        /*003a*/ 	.short	(.L_99 - .L_98)
.L_98:
        /*003c*/ 	.word	0x00000000
        /*0040*/ 	.short	0x0000
        /*0042*/ 	.short	0x0000
        /*0044*/ 	.byte	0x00, 0xf5, 0x21, 0x00


	//----- nvinfo : EIATTR_SPARSE_MMA_MASK
	.align		4
.L_99:
        /*0048*/ 	.byte	0x03, 0x50
        /*004a*/ 	.short	0x0000


	//----- nvinfo : EIATTR_MAXREG_COUNT
	.align		4
        /*004c*/ 	.byte	0x03, 0x1b
        /*004e*/ 	.short	0x00ff


	//----- nvinfo : EIATTR_MERCURY_ISA_VERSION
	.align		4
        /*0050*/ 	.byte	0x03, 0x5f
        /*0052*/ 	.short	0x0101


	//----- nvinfo : EIATTR_VRC_CTA_INIT_COUNT
	.align		4
        /*0054*/ 	.byte	0x02, 0x4a
	.zero		1
	.zero		1


	//----- nvinfo : EIATTR_EXIT_INSTR_OFFSETS
	.align		4
        /*0058*/ 	.byte	0x04, 0x1c
        /*005a*/ 	.short	(.L_101 - .L_100)


	//   ....[0]....
.L_100:
        /*005c*/ 	.word	0x000000e0


	//   ....[1]....
        /*0060*/ 	.word	0x00000210


	//----- nvinfo : EIATTR_CBANK_PARAM_SIZE
	.align		4
.L_101:
        /*0064*/ 	.byte	0x03, 0x19
        /*0066*/ 	.short	0x001c


	//----- nvinfo : EIATTR_PARAM_CBANK
	.align		4
        /*0068*/ 	.byte	0x04, 0x0a
        /*006a*/ 	.short	(.L_103 - .L_102)
	.align		4
.L_102:
        /*006c*/ 	.word	index@(.nv.constant0.conjMul)
        /*0070*/ 	.short	0x0380
        /*0072*/ 	.short	0x001c


	//----- nvinfo : EIATTR_SW_WAR
	.align		4
.L_103:
        /*0074*/ 	.byte	0x04, 0x36
        /*0076*/ 	.short	(.L_105 - .L_104)
.L_104:
        /*0078*/ 	.word	0x00000008
.L_105:


//--------------------- .nv.info.fourierFilter    --------------------------
	.section	.nv.info.fourierFilter,"",@"SHT_CUDA_INFO"
	.sectionflags	@""
	.align	4


	//----- nvinfo : EIATTR_CUDA_API_VERSION
	.align		4
        /*0000*/ 	.byte	0x04, 0x37
        /*0002*/ 	.short	(.L_107 - .L_106)
.L_106:
        /*0004*/ 	.word	0x00000082


	//----- nvinfo : EIATTR_KPARAM_INFO
	.align		4
.L_107:
        /*0008*/ 	.byte	0x04, 0x17
        /*000a*/ 	.short	(.L_109 - .L_108)
.L_108:
        /*000c*/ 	.word	0x00000000
        /*0010*/ 	.short	0x0006
        /*0012*/ 	.short	0x0020
        /*0014*/ 	.byte	0x00, 0xf0, 0x11, 0x00


	//----- nvinfo : EIATTR_KPARAM_INFO
	.align		4
.L_109:
        /*0018*/ 	.byte	0x04, 0x17
        /*001a*/ 	.short	(.L_111 - .L_110)
.L_110:
        /*001c*/ 	.word	0x00000000
        /*0020*/ 	.short	0x0005
        /*0022*/ 	.short	0x001c
        /*0024*/ 	.byte	0x00, 0xf0, 0x11, 0x00


	//----- nvinfo : EIATTR_KPARAM_INFO
	.align		4
.L_111:
        /*0028*/ 	.byte	0x04, 0x17
        /*002a*/ 	.short	(.L_113 - .L_112)
.L_112:
        /*002c*/ 	.word	0x00000000
        /*0030*/ 	.short	0x0004
        /*0032*/ 	.short	0x0018
        /*0034*/ 	.byte	0x00, 0xf0, 0x11, 0x00


	//----- nvinfo : EIATTR_KPARAM_INFO
	.align		4
.L_113:
        /*0038*/ 	.byte	0x04, 0x17
        /*003a*/ 	.short	(.L_115 - .L_114)
.L_114:
        /*003c*/ 	.word	0x00000000
        /*0040*/ 	.short	0x0003
        /*0042*/ 	.short	0x0014
        /*0044*/ 	.byte	0x00, 0xf0, 0x11, 0x00


	//----- nvinfo : EIATTR_KPARAM_INFO
	.align		4
.L_115:
        /*0048*/ 	.byte	0x04, 0x17
        /*004a*/ 	.short	(.L_117 - .L_116)
.L_116:
        /*004c*/ 	.word	0x00000000
        /*0050*/ 	.short	0x0002
        /*0052*/ 	.short	0x0010
        /*0054*/ 	.byte	0x00, 0xf0, 0x11, 0x00


	//----- nvinfo : EIATTR_KPARAM_INFO
	.align		4
.L_117:
        /*0058*/ 	.byte	0x04, 0x17
        /*005a*/ 	.short	(.L_119 - .L_118)
.L_118:
        /*005c*/ 	.word	0x00000000
        /*0060*/ 	.short	0x0001
        /*0062*/ 	.short	0x0008
        /*0064*/ 	.byte	0x00, 0xf0, 0x21, 0x00


	//----- nvinfo : EIATTR_KPARAM_INFO
	.align		4
.L_119:
        /*0068*/ 	.byte	0x04, 0x17
        /*006a*/ 	.short	(.L_121 - .L_120)
.L_120:
        /*006c*/ 	.word	0x00000000
        /*0070*/ 	.short	0x0000
        /*0072*/ 	.short	0x0000
        /*0074*/ 	.byte	0x00, 0xf5, 0x21, 0x00


	//----- nvinfo : EIATTR_SPARSE_MMA_MASK
	.align		4
.L_121:
        /*0078*/ 	.byte	0x03, 0x50
        /*007a*/ 	.short	0x0000


	//----- nvinfo : EIATTR_MAXREG_COUNT
	.align		4
        /*007c*/ 	.byte	0x03, 0x1b
        /*007e*/ 	.short	0x00ff


	//----- nvinfo : EIATTR_MERCURY_ISA_VERSION
	.align		4
        /*0080*/ 	.byte	0x03, 0x5f
        /*0082*/ 	.short	0x0101


	//----- nvinfo : EIATTR_VRC_CTA_INIT_COUNT
	.align		4
        /*0084*/ 	.byte	0x02, 0x4a
	.zero		1
	.zero		1


	//----- nvinfo : EIATTR_EXIT_INSTR_OFFSETS
	.align		4
        /*0088*/ 	.byte	0x04, 0x1c
        /*008a*/ 	.short	(.L_123 - .L_122)


	//   ....[0]....
.L_122:
        /*008c*/ 	.word	0x000000e0


	//   ....[1]....
        /*0090*/ 	.word	0x00000a70


	//----- nvinfo : EIATTR_CRS_STACK_SIZE
	.align		4
.L_123:
        /*0094*/ 	.byte	0x04, 0x1e
        /*0096*/ 	.short	(.L_125 - .L_124)
.L_124:
        /*0098*/ 	.word	0x00000000


	//----- nvinfo : EIATTR_CBANK_PARAM_SIZE
	.align		4
.L_125:
        /*009c*/ 	.byte	0x03, 0x19
        /*009e*/ 	.short	0x0024


	//----- nvinfo : EIATTR_PARAM_CBANK
	.align		4
        /*00a0*/ 	.byte	0x04, 0x0a
        /*00a2*/ 	.short	(.L_127 - .L_126)
	.align		4
.L_126:
        /*00a4*/ 	.word	index@(.nv.constant0.fourierFilter)
        /*00a8*/ 	.short	0x0380
        /*00aa*/ 	.short	0x0024


	//----- nvinfo : EIATTR_SW_WAR
	.align		4
.L_127:
        /*00ac*/ 	.byte	0x04, 0x36
        /*00ae*/ 	.short	(.L_129 - .L_128)
.L_128:
        /*00b0*/ 	.word	0x00000008
.L_129:


//--------------------- .nv.callgraph             --------------------------
	.section	.nv.callgraph,"",@"SHT_CUDA_CALLGRAPH"
	.align	4
	.sectionentsize	8
	.align		4
        /*0000*/ 	.word	0x00000000
	.align		4
        /*0004*/ 	.word	0xffffffff
	.align		4
        /*0008*/ 	.word	0x00000000
	.align		4
        /*000c*/ 	.word	0xfffffffe
	.align		4
        /*0010*/ 	.word	0x00000000
	.align		4
        /*0014*/ 	.word	0xfffffffd
	.align		4
        /*0018*/ 	.word	0x00000000
	.align		4
        /*001c*/ 	.word	0xfffffffc


//--------------------- .text.CreateMask          --------------------------
	.section	.text.CreateMask,"ax",@progbits
	.align	128
        .global         CreateMask
        .type           CreateMask,@function
        .size           CreateMask,(.L_x_42 - CreateMask)
        .other          CreateMask,@"STO_CUDA_ENTRY STV_DEFAULT"
CreateMask:
.text.CreateMask:
[----:B------:R-:W-:Y:S01]  /*0000*/  LDC R1, c[0x0][0x37c] ;  /* 0x0000df00ff017b82 */ /* 0x000fe20000000800 */
[----:B------:R-:W0:Y:S07]  /*0010*/  S2R R0, SR_TID.Y ;  /* 0x0000000000007919 */ /* 0x000e2e0000002200 */
[----:B------:R-:W1:Y:S01]  /*0020*/  LDC R4, c[0x0][0x360] ;  /* 0x0000d800ff047b82 */ /* 0x000e620000000800 */
[----:B------:R-:W2:Y:S01]  /*0030*/  LDCU.64 UR6, c[0x0][0x390] ;  /* 0x00007200ff0677ac */ /* 0x000ea20008000a00 */
[----:B------:R-:W1:Y:S06]  /*0040*/  S2R R5, SR_TID.X ;  /* 0x0000000000057919 */ /* 0x000e6c0000002100 */
[----:B------:R-:W0:Y:S08]  /*0050*/  S2UR UR5, SR_CTAID.Y ;  /* 0x00000000000579c3 */ /* 0x000e300000002600 */
[----:B------:R-:W0:Y:S08]  /*0060*/  LDC R7, c[0x0][0x364] ;  /* 0x0000d900ff077b82 */ /* 0x000e300000000800 */
[----:B------:R-:W1:Y:S01]  /*0070*/  S2UR UR4, SR_CTAID.X ;  /* 0x00000000000479c3 */ /* 0x000e620000002500 */
[----:B0-----:R-:W-:-:S05]  /*0080*/  IMAD R7, R7, UR5, R0 ;  /* 0x0000000507077c24 */ /* 0x001fca000f8e0200 */
[----:B--2---:R-:W-:Y:S01]  /*0090*/  ISETP.GE.U32.AND P0, PT, R7, UR7, PT ;  /* 0x0000000707007c0c */ /* 0x004fe2000bf06070 */
[----:B-1----:R-:W-:-:S05]  /*00a0*/  IMAD R4, R4, UR4, R5 ;  /* 0x0000000404047c24 */ /* 0x002fca000f8e0205 */
[----:B------:R-:W-:-:S13]  /*00b0*/  ISETP.GE.U32.OR P0, PT, R4, UR6, P0 ;  /* 0x0000000604007c0c */ /* 0x000fda0008706470 */
[----:B------:R-:W-:Y:S05]  /*00c0*/  @P0 EXIT ;  /* 0x000000000000094d */ /* 0x000fea0003800000 */
[----:B------:R-:W0:Y:S01]  /*00d0*/  LDC.64 R2, c[0x0][0x398] ;  /* 0x0000e600ff027b82 */ /* 0x000e220000000a00 */
[----:B------:R-:W1:Y:S01]  /*00e0*/  LDCU.64 UR4, c[0x0][0x358] ;  /* 0x00006b00ff0477ac */ /* 0x000e620008000a00 */
[----:B------:R-:W2:Y:S01]  /*00f0*/  LDCU.128 UR8, c[0x0][0x380] ;  /* 0x00007000ff0877ac */ /* 0x000ea20008000c00 */
[----:B0-----:R-:W-:-:S06]  /*0100*/  IMAD.WIDE.U32 R2, R7, 0x4, R2 ;  /* 0x0000000407027825 */ /* 0x001fcc00078e0002 */
[----:B-1----:R-:W3:Y:S01]  /*0110*/  LDG.E R2, desc[UR4][R2.64] ;  /* 0x0000000402027981 */ /* 0x002ee2000c1e1900 */
[----:B------:R-:W-:-:S03]  /*0120*/  HFMA2 R5, -RZ, RZ, 0, 0 ;  /* 0x00000000ff057431 */ /* 0x000fc600000001ff */
[----:B--2---:R-:W-:-:S04]  /*0130*/  IMAD.WIDE.U32 R4, R7, UR10, R4 ;  /* 0x0000000a07047c25 */ /* 0x004fc8000f8e0004 */
[----:B------:R-:W-:Y:S01]  /*0140*/  IMAD R7, R7, UR11, R5 ;  /* 0x0000000b07077c24 */ /* 0x000fe2000f8e0205 */
[----:B------:R-:W-:-:S04]  /*0150*/  IADD3 R4, P1, PT, R4, UR8, RZ ;  /* 0x0000000804047c10 */ /* 0x000fc8000ff3e0ff */
[----:B------:R-:W-:Y:S02]  /*0160*/  IADD3.X R5, PT, PT, R7, UR9, RZ, P1, !PT ;  /* 0x0000000907057c10 */ /* 0x000fe40008ffe4ff */
[----:B---3--:R-:W-:-:S04]  /*0170*/  FSETP.NEU.AND P0, PT, R2, RZ, PT ;  /* 0x000000ff0200720b */ /* 0x008fc80003f0d000 */
[----:B------:R-:W-:-:S05]  /*0180*/  SEL R7, RZ, 0xffffffff, !P0 ;  /* 0xffffffffff077807 */ /* 0x000fca0004000000 */
[----:B------:R-:W-:Y:S01]  /*0190*/  STG.E.U8 desc[UR4][R4.64], R7 ;  /* 0x0000000704007986 */ /* 0x000fe2000c101104 */
[----:B------:R-:W-:Y:S05]  /*01a0*/  EXIT ;  /* 0x000000000000794d */ /* 0x000fea0003800000 */
.L_x_0:
[----:B------:R-:W-:-:S00]  /*01b0*/  BRA `(.L_x_0) ;  /* 0xfffffffc00fc7947 */ /* 0x000fc0000383ffff */
[----:B------:R-:W-:-:S00]  /*01c0*/  NOP ;  /* 0x0000000000007918 */ /* 0x000fc00000000000 */
        /* <DEDUP_REMOVED lines=11> */
.L_x_42:


//--------------------- .text.SumRow              --------------------------
	.section	.text.SumRow,"ax",@progbits
	.align	128
        .global         SumRow
        .type           SumRow,@function
        .size           SumRow,(.L_x_43 - SumRow)
        .other          SumRow,@"STO_CUDA_ENTRY STV_DEFAULT"
SumRow:
.text.SumRow:
[----:B------:R-:W-:Y:S01]  /*0000*/  LDC R1, c[0x0][0x37c] ;  /* 0x0000df00ff017b82 */ /* 0x000fe20000000800 */
[----:B------:R-:W0:Y:S07]  /*0010*/  S2R R0, SR_TID.X ;  /* 0x0000000000007919 */ /* 0x000e2e0000002100 */
[----:B------:R-:W0:Y:S01]  /*0020*/  S2UR UR4, SR_CTAID.X ;  /* 0x00000000000479c3 */ /* 0x000e220000002500 */
[----:B------:R-:W1:Y:S07]  /*0030*/  LDCU UR5, c[0x0][0x394] ;  /* 0x00007280ff0577ac */ /* 0x000e6e0008000800 */
[----:B------:R-:W0:Y:S02]  /*0040*/  LDC R9, c[0x0][0x360] ;  /* 0x0000d800ff097b82 */ /* 0x000e240000000800 */
[----:B0-----:R-:W-:-:S05]  /*0050*/  IMAD R9, R9, UR4, R0 ;  /* 0x0000000409097c24 */ /* 0x001fca000f8e0200 */
[----:B-1----:R-:W-:-:S13]  /*0060*/  ISETP.GE.U32.AND P0, PT, R9, UR5, PT ;  /* 0x0000000509007c0c */ /* 0x002fda000bf06070 */
[----:B------:R-:W-:Y:S05]  /*0070*/  @P0 EXIT ;  /* 0x000000000000094d */ /* 0x000fea0003800000 */
[----:B------:R-:W0:Y:S01]  /*0080*/  LDCU UR4, c[0x0][0x390] ;  /* 0x00007200ff0477ac */ /* 0x000e220008000800 */
[----:B------:R-:W-:Y:S01]  /*0090*/  HFMA2 R0, -RZ, RZ, 0, 0 ;  /* 0x00000000ff007431 */ /* 0x000fe200000001ff */
[----:B------:R-:W1:Y:S01]  /*00a0*/  LDCU.64 UR8, c[0x0][0x358] ;  /* 0x00006b00ff0877ac */ /* 0x000e620008000a00 */
[----:B0-----:R-:W-:-:S09]  /*00b0*/  UISETP.GE.AND UP0, UPT, UR4, 0x1, UPT ;  /* 0x000000010400788c */ /* 0x001fd2000bf06270 */
[----:B-1----:R-:W-:Y:S05]  /*00c0*/  BRA.U !UP0, `(.L_x_1) ;  /* 0x0000000508b47547 */ /* 0x002fea000b800000 */
[----:B------:R-:W0:Y:S01]  /*00d0*/  LDCU.64 UR6, c[0x0][0x388] ;  /* 0x00007100ff0677ac */ /* 0x000e220008000a00 */
[----:B------:R-:W-:Y:S02]  /*00e0*/  MOV R0, RZ ;  /* 0x000000ff00007202 */ /* 0x000fe40000000f00 */
[----:B------:R-:W-:Y:S01]  /*00f0*/  MOV R11, RZ ;  /* 0x000000ff000b7202 */ /* 0x000fe20000000f00 */
[----:B------:R-:W-:Y:S02]  /*0100*/  UISETP.GE.U32.AND UP1, UPT, UR4, 0x10, UPT ;  /* 0x000000100400788c */ /* 0x000fe4000bf26070 */
[----:B------:R-:W-:-:S04]  /*0110*/  ULOP3.LUT UR5, UR4, 0xf, URZ, 0xc0, !UPT ;  /* 0x0000000f04057892 */ /* 0x000fc8000f8ec0ff */
[----:B------:R-:W-:Y:S01]  /*0120*/  UISETP.NE.AND UP0, UPT, UR5, URZ, UPT ;  /* 0x000000ff0500728c */ /* 0x000fe2000bf05270 */
[----:B0-----:R-:W-:-:S04]  /*0130*/  IMAD.WIDE.U32 R2, R9, UR6, RZ ;  /* 0x0000000609027c25 */ /* 0x001fc8000f8e00ff */
[----:B------:R-:W-:Y:S01]  /*0140*/  IMAD R5, R9, UR7, R3 ;  /* 0x0000000709057c24 */ /* 0x000fe2000f8e0203 */
[----:B------:R-:W-:Y:S06]  /*0150*/  BRA.U !UP1, `(.L_x_2) ;  /* 0x0000000109b47547 */ /* 0x000fec000b800000 */
[----:B------:R-:W0:Y:S01]  /*0160*/  LDCU.64 UR10, c[0x0][0x380] ;  /* 0x00007000ff0a77ac */ /* 0x000e220008000a00 */
[----:B------:R-:W-:Y:S01]  /*0170*/  MOV R0, RZ ;  /* 0x000000ff00007202 */ /* 0x000fe20000000f00 */
[----:B------:R-:W-:-:S04]  /*0180*/  ULOP3.LUT UR6, UR4, 0x7ffffff0, URZ, 0xc0, !UPT ;  /* 0x7ffffff004067892 */ /* 0x000fc8000f8ec0ff */
[----:B------:R-:W-:Y:S02]  /*0190*/  UIADD3 UR7, UPT, UPT, -UR6, URZ, URZ ;  /* 0x000000ff06077290 */ /* 0x000fe4000fffe1ff */
[----:B------:R-:W-:Y:S02]  /*01a0*/  MOV R11, UR6 ;  /* 0x00000006000b7c02 */ /* 0x000fe40008000f00 */
[----:B0-----:R-:W-:-:S04]  /*01b0*/  IADD3 R6, P0, PT, R2, UR10, RZ ;  /* 0x0000000a02067c10 */ /* 0x001fc8000ff1e0ff */
[----:B------:R-:W-:-:S04]  /*01c0*/  IADD3 R6, P1, PT, R6, 0x20, RZ ;  /* 0x0000002006067810 */ /* 0x000fc80007f3e0ff */
[----:B------:R-:W-:-:S09]  /*01d0*/  IADD3.X R7, PT, PT, RZ, UR11, R5, P1, P0 ;  /* 0x0000000bff077c10 */ /* 0x000fd20008fe0405 */
.L_x_3:
[----:B------:R-:W2:Y:S04]  /*01e0*/  LDG.E R21, desc[UR8][R6.64+-0x20] ;  /* 0xffffe00806157981 */ /* 0x000ea8000c1e1900 */
[----:B------:R-:W3:Y:S04]  /*01f0*/  LDG.E R22, desc[UR8][R6.64+-0x1c] ;  /* 0xffffe40806167981 */ /* 0x000ee8000c1e1900 */
[----:B------:R-:W4:Y:S04]  /*0200*/  LDG.E R24, desc[UR8][R6.64+-0x18] ;  /* 0xffffe80806187981 */ /* 0x000f28000c1e1900 */
[----:B------:R-:W5:Y:S04]  /*0210*/  LDG.E R26, desc[UR8][R6.64+-0x14] ;  /* 0xffffec08061a7981 */ /* 0x000f68000c1e1900 */
        /* <DEDUP_REMOVED lines=11> */
[----:B------:R0:W5:Y:S01]  /*02d0*/  LDG.E R8, desc[UR8][R6.64+0x1c] ;  /* 0x00001c0806087981 */ /* 0x000162000c1e1900 */
[----:B------:R-:W-:-:S04]  /*02e0*/  UIADD3 UR7, UPT, UPT, UR7, 0x10, URZ ;  /* 0x0000001007077890 */ /* 0x000fc8000fffe0ff */
[----:B------:R-:W-:Y:S01]  /*02f0*/  UISETP.NE.AND UP1, UPT, UR7, URZ, UPT ;  /* 0x000000ff0700728c */ /* 0x000fe2000bf25270 */
[----:B0-----:R-:W-:-:S04]  /*0300*/  IADD3 R6, P0, PT, R6, 0x40, RZ ;  /* 0x0000004006067810 */ /* 0x001fc80007f1e0ff */
[----:B------:R-:W-:Y:S01]  /*0310*/  IADD3.X R7, PT, PT, RZ, R7, RZ, P0, !PT ;  /* 0x00000007ff077210 */ /* 0x000fe200007fe4ff */
[----:B--2---:R-:W-:-:S04]  /*0320*/  FADD R21, R21, R0 ;  /* 0x0000000015157221 */ /* 0x004fc80000000000 */
[----:B---3--:R-:W-:-:S04]  /*0330*/  FADD R21, R21, R22 ;  /* 0x0000001615157221 */ /* 0x008fc80000000000 */
[----:B----4-:R-:W-:-:S04]  /*0340*/  FADD R21, R21, R24 ;  /* 0x0000001815157221 */ /* 0x010fc80000000000 */
[----:B-----5:R-:W-:-:S04]  /*0350*/  FADD R21, R21, R26 ;  /* 0x0000001a15157221 */ /* 0x020fc80000000000 */
[----:B------:R-:W-:-:S04]  /*0360*/  FADD R21, R21, R28 ;  /* 0x0000001c15157221 */ /* 0x000fc80000000000 */
        /* <DEDUP_REMOVED lines=10> */
[----:B------:R-:W-:Y:S01]  /*0410*/  FADD R0, R13, R8 ;  /* 0x000000080d007221 */ /* 0x000fe20000000000 */
[----:B------:R-:W-:Y:S06]  /*0420*/  BRA.U UP1, `(.L_x_3) ;  /* 0xfffffffd016c7547 */ /* 0x000fec000b83ffff */
.L_x_2:
[----:B------:R-:W-:Y:S05]  /*0430*/  BRA.U !UP0, `(.L_x_1) ;  /* 0x0000000108d87547 */ /* 0x000fea000b800000 */
[----:B------:R-:W0:Y:S01]  /*0440*/  LDCU.64 UR10, c[0x0][0x380] ;  /* 0x00007000ff0a77ac */ /* 0x000e220008000a00 */
[----:B------:R-:W-:Y:S02]  /*0450*/  UISETP.GE.U32.AND UP0, UPT, UR5, 0x8, UPT ;  /* 0x000000080500788c */ /* 0x000fe4000bf06070 */
[----:B------:R-:W-:-:S04]  /*0460*/  ULOP3.LUT UR6, UR4, 0x7, URZ, 0xc0, !UPT ;  /* 0x0000000704067892 */ /* 0x000fc8000f8ec0ff */
[----:B------:R-:W-:Y:S01]  /*0470*/  UISETP.NE.AND UP1, UPT, UR6, URZ, UPT ;  /* 0x000000ff0600728c */ /* 0x000fe2000bf25270 */
[----:B0-----:R-:W-:-:S04]  /*0480*/  IADD3 R6, P0, PT, R2, UR10, RZ ;  /* 0x0000000a02067c10 */ /* 0x001fc8000ff1e0ff */
[----:B------:R-:W-:Y:S01]  /*0490*/  IADD3.X R7, PT, PT, R5, UR11, RZ, P0, !PT ;  /* 0x0000000b05077c10 */ /* 0x000fe200087fe4ff */
[----:B------:R-:W-:Y:S08]  /*04a0*/  BRA.U !UP0, `(.L_x_4) ;  /* 0x0000000108487547 */ /* 0x000ff0000b800000 */
[----:B------:R-:W-:-:S05]  /*04b0*/  IMAD.WIDE.U32 R12, R11, 0x4, R6 ;  /* 0x000000040b0c7825 */ /* 0x000fca00078e0006 */
[----:B------:R-:W2:Y:S04]  /*04c0*/  LDG.E R15, desc[UR8][R12.64] ;  /* 0x000000080c0f7981 */ /* 0x000ea8000c1e1900 */
[----:B------:R-:W3:Y:S04]  /*04d0*/  LDG.E R8, desc[UR8][R12.64+0x4] ;  /* 0x000004080c087981 */ /* 0x000ee8000c1e1900 */
[----:B------:R-:W4:Y:S04]  /*04e0*/  LDG.E R17, desc[UR8][R12.64+0x8] ;  /* 0x000008080c117981 */ /* 0x000f28000c1e1900 */
[----:B------:R-:W5:Y:S04]  /*04f0*/  LDG.E R19, desc[UR8][R12.64+0xc] ;  /* 0x00000c080c137981 */ /* 0x000f68000c1e1900 */
[----:B------:R-:W5:Y:S04]  /*0500*/  LDG.E R21, desc[UR8][R12.64+0x10] ;  /* 0x000010080c157981 */ /* 0x000f68000c1e1900 */
[----:B------:R-:W5:Y:S04]  /*0510*/  LDG.E R23, desc[UR8][R12.64+0x14] ;  /* 0x000014080c177981 */ /* 0x000f68000c1e1900 */
[----:B------:R-:W5:Y:S04]  /*0520*/  LDG.E R25, desc[UR8][R12.64+0x18] ;  /* 0x000018080c197981 */ /* 0x000f68000c1e1900 */
[----:B------:R-:W5:Y:S01]  /*0530*/  LDG.E R27, desc[UR8][R12.64+0x1c] ;  /* 0x00001c080c1b7981 */ /* 0x000f62000c1e1900 */
[----:B------:R-:W-:Y:S01]  /*0540*/  IADD3 R11, PT, PT, R11, 0x8, RZ ;  /* 0x000000080b0b7810 */ /* 0x000fe20007ffe0ff */
[----:B--2---:R-:W-:-:S04]  /*0550*/  FADD R15, R0, R15 ;  /* 0x0000000f000f7221 */ /* 0x004fc80000000000 */
[----:B---3--:R-:W-:-:S04]  /*0560*/  FADD R8, R15, R8 ;  /* 0x000000080f087221 */ /* 0x008fc80000000000 */
[----:B----4-:R-:W-:-:S04]  /*0570*/  FADD R8, R8, R17 ;  /* 0x0000001108087221 */ /* 0x010fc80000000000 */
[----:B-----5:R-:W-:-:S04]  /*0580*/  FADD R8, R8, R19 ;  /* 0x0000001308087221 */ /* 0x020fc80000000000 */
[----:B------:R-:W-:-:S04]  /*0590*/  FADD R8, R8, R21 ;  /* 0x0000001508087221 */ /* 0x000fc80000000000 */
[----:B------:R-:W-:-:S04]  /*05a0*/  FADD R8, R8, R23 ;  /* 0x0000001708087221 */ /* 0x000fc80000000000 */
[----:B------:R-:W-:-:S04]  /*05b0*/  FADD R8, R8, R25 ;  /* 0x0000001908087221 */ /* 0x000fc80000000000 */
[----:B------:R-:W-:-:S07]  /*05c0*/  FADD R0, R8, R27 ;  /* 0x0000001b08007221 */ /* 0x000fce0000000000 */
.L_x_4:
[----:B------:R-:W-:Y:S05]  /*05d0*/  BRA.U !UP1, `(.L_x_1) ;  /* 0x0000000109707547 */ /* 0x000fea000b800000 */
[----:B------:R-:W-:Y:S02]  /*05e0*/  UISETP.GE.U32.AND UP0, UPT, UR6, 0x4, UPT ;  /* 0x000000040600788c */ /* 0x000fe4000bf06070 */
[----:B------:R-:W-:-:S04]  /*05f0*/  ULOP3.LUT UR4, UR4, 0x3, URZ, 0xc0, !UPT ;  /* 0x0000000304047892 */ /* 0x000fc8000f8ec0ff */
[----:B------:R-:W-:-:S03]  /*0600*/  UISETP.NE.AND UP1, UPT, UR4, URZ, UPT ;  /* 0x000000ff0400728c */ /* 0x000fc6000bf25270 */
[----:B------:R-:W-:Y:S08]  /*0610*/  BRA.U !UP0, `(.L_x_5) ;  /* 0x0000000108287547 */ /* 0x000ff0000b800000 */
[----:B------:R-:W-:-:S05]  /*0620*/  IMAD.WIDE.U32 R6, R11, 0x4, R6 ;  /* 0x000000040b067825 */ /* 0x000fca00078e0006 */
[----:B------:R-:W2:Y:S04]  /*0630*/  LDG.E R13, desc[UR8][R6.64] ;  /* 0x00000008060d7981 */ /* 0x000ea8000c1e1900 */
[----:B------:R-:W3:Y:S04]  /*0640*/  LDG.E R8, desc[UR8][R6.64+0x4] ;  /* 0x0000040806087981 */ /* 0x000ee8000c1e1900 */
[----:B------:R-:W4:Y:S04]  /*0650*/  LDG.E R15, desc[UR8][R6.64+0x8] ;  /* 0x00000808060f7981 */ /* 0x000f28000c1e1900 */
[----:B------:R-:W5:Y:S01]  /*0660*/  LDG.E R17, desc[UR8][R6.64+0xc] ;  /* 0x00000c0806117981 */ /* 0x000f62000c1e1900 */
[----:B------:R-:W-:Y:S01]  /*0670*/  IADD3 R11, PT, PT, R11, 0x4, RZ ;  /* 0x000000040b0b7810 */ /* 0x000fe20007ffe0ff */
[----:B--2---:R-:W-:-:S04]  /*0680*/  FADD R13, R0, R13 ;  /* 0x0000000d000d7221 */ /* 0x004fc80000000000 */
[----:B---3--:R-:W-:-:S04]  /*0690*/  FADD R8, R13, R8 ;  /* 0x000000080d087221 */ /* 0x008fc80000000000 */
[----:B----4-:R-:W-:-:S04]  /*06a0*/  FADD R8, R8, R15 ;  /* 0x0000000f08087221 */ /* 0x010fc80000000000 */
[----:B-----5:R-:W-:-:S07]  /*06b0*/  FADD R0, R8, R17 ;  /* 0x0000001108007221 */ /* 0x020fce0000000000 */
.L_x_5:
[----:B------:R-:W-:Y:S05]  /*06c0*/  BRA.U !UP1, `(.L_x_1) ;  /* 0x0000000109347547 */ /* 0x000fea000b800000 */
[----:B------:R-:W-:Y:S01]  /*06d0*/  MOV R4, R2 ;  /* 0x0000000200047202 */ /* 0x000fe20000000f00 */
[----:B------:R-:W-:-:S04]  /*06e0*/  UIADD3 UR4, UPT, UPT, -UR4, URZ, URZ ;  /* 0x000000ff04047290 */ /* 0x000fc8000fffe1ff */
[----:B------:R-:W-:-:S03]  /*06f0*/  IMAD.WIDE.U32 R4, R11, 0x4, R4 ;  /* 0x000000040b047825 */ /* 0x000fc600078e0004 */
[----:B------:R-:W-:-:S04]  /*0700*/  IADD3 R2, P0, PT, R4, UR10, RZ ;  /* 0x0000000a04027c10 */ /* 0x000fc8000ff1e0ff */
[----:B------:R-:W-:-:S09]  /*0710*/  IADD3.X R5, PT, PT, R5, UR11, RZ, P0, !PT ;  /* 0x0000000b05057c10 */ /* 0x000fd200087fe4ff */
.L_x_6:
[----:B------:R-:W-:-:S06]  /*0720*/  MOV R3, R5 ;  /* 0x0000000500037202 */ /* 0x000fcc0000000f00 */
[----:B------:R0:W2:Y:S01]  /*0730*/  LDG.E R3, desc[UR8][R2.64] ;  /* 0x0000000802037981 */ /* 0x0000a2000c1e1900 */
[----:B------:R-:W-:-:S04]  /*0740*/  UIADD3 UR4, UPT, UPT, UR4, 0x1, URZ ;  /* 0x0000000104047890 */ /* 0x000fc8000fffe0ff */
[----:B------:R-:W-:Y:S01]  /*0750*/  UISETP.NE.AND UP0, UPT, UR4, URZ, UPT ;  /* 0x000000ff0400728c */ /* 0x000fe2000bf05270 */
[----:B0-----:R-:W-:-:S04]  /*0760*/  IADD3 R2, P0, PT, R2, 0x4, RZ ;  /* 0x0000000402027810 */ /* 0x001fc80007f1e0ff */
[----:B------:R-:W-:Y:S01]  /*0770*/  IADD3.X R5, PT, PT, RZ, R5, RZ, P0, !PT ;  /* 0x00000005ff057210 */ /* 0x000fe200007fe4ff */
[----:B--2---:R-:W-:-:S03]  /*0780*/  FADD R0, R3, R0 ;  /* 0x0000000003007221 */ /* 0x004fc60000000000 */
[----:B------:R-:W-:Y:S05]  /*0790*/  BRA.U UP0, `(.L_x_6) ;  /* 0xfffffffd00e07547 */ /* 0x000fea000b83ffff */
.L_x_1:
[----:B------:R-:W0:Y:S02]  /*07a0*/  LDCU.64 UR4, c[0x0][0x398] ;  /* 0x00007300ff0477ac */ /* 0x000e240008000a00 */
[----:B0-----:R-:W-:-:S04]  /*07b0*/  LEA R2, P0, R9, UR4, 0x2 ;  /* 0x0000000409027c11 */ /* 0x001fc8000f8010ff */
[----:B------:R-:W-:-:S05]  /*07c0*/  LEA.HI.X R3, R9, UR5, RZ, 0x2, P0 ;  /* 0x0000000509037c11 */ /* 0x000fca00080f14ff */
[----:B------:R-:W-:Y:S01]  /*07d0*/  STG.E desc[UR8][R2.64], R0 ;  /* 0x0000000002007986 */ /* 0x000fe2000c101908 */
[----:B------:R-:W-:Y:S05]  /*07e0*/  EXIT ;  /* 0x000000000000794d */ /* 0x000fea0003800000 */
.L_x_7:
        /* <DEDUP_REMOVED lines=9> */
.L_x_43:


//--------------------- .text.maxShift            --------------------------
	.section	.text.maxShift,"ax",@progbits
	.align	128
        .global         maxShift
        .type           maxShift,@function
        .size           maxShift,(.L_x_39 - maxShift)
        .other          maxShift,@"STO_CUDA_ENTRY STV_DEFAULT"
maxShift:
.text.maxShift:
[----:B------:R-:W-:Y:S01]  /*0000*/  LDC R1, c[0x0][0x37c] ;  /* 0x0000df00ff017b82 */ /* 0x000fe20000000800 */
[----:B------:R-:W0:Y:S07]  /*0010*/  S2R R3, SR_TID.X ;  /* 0x0000000000037919 */ /* 0x000e2e0000002100 */
[----:B------:R-:W0:Y:S01]  /*0020*/  S2UR UR4, SR_CTAID.X ;  /* 0x00000000000479c3 */ /* 0x000e220000002500 */
[----:B------:R-:W1:Y:S01]  /*0030*/  LDCU UR6, c[0x0][0x390] ;  /* 0x00007200ff0677ac */ /* 0x000e620008000800 */
[----:B------:R-:W2:Y:S06]  /*0040*/  S2R R5, SR_TID.Y ;  /* 0x0000000000057919 */ /* 0x000eac0000002200 */
[----:B------:R-:W0:Y:S08]  /*0050*/  LDC R2, c[0x0][0x360] ;  /* 0x0000d800ff027b82 */ /* 0x000e300000000800 */
[----:B------:R-:W2:Y:S08]  /*0060*/  S2UR UR5, SR_CTAID.Y ;  /* 0x00000000000579c3 */ /* 0x000eb00000002600 */
[----:B------:R-:W2:Y:S01]  /*0070*/  LDC R0, c[0x0][0x364] ;  /* 0x0000d900ff007b82 */ /* 0x000ea20000000800 */
[----:B0-----:R-:W-:-:S02]  /*0080*/  IMAD R2, R2, UR4, R3 ;  /* 0x0000000402027c24 */ /* 0x001fc4000f8e0203 */
[----:B--2---:R-:W-:-:S05]  /*0090*/  IMAD R3, R0, UR5, R5 ;  /* 0x0000000500037c24 */ /* 0x004fca000f8e0205 */
[----:B------:R-:W-:-:S04]  /*00a0*/  VIMNMX.U32 R0, PT, PT, R2, R3, !PT ;  /* 0x0000000302007248 */ /* 0x000fc80007fe0000 */
[----:B-1----:R-:W-:-:S13]  /*00b0*/  ISETP.GE.U32.AND P0, PT, R0, UR6, PT ;  /* 0x0000000600007c0c */ /* 0x002fda000bf06070 */
[----:B------:R-:W-:Y:S05]  /*00c0*/  @P0 EXIT ;  /* 0x000000000000094d */ /* 0x000fea0003800000 */
[----:B------:R-:W-:Y:S01]  /*00d0*/  ULEA.HI UR4, UR6, UR6, URZ, 0x1 ;  /* 0x0000000606047291 */ /* 0x000fe2000f8f08ff */
[----:B------:R-:W-:Y:S01]  /*00e0*/  I2FP.F32.U32 R4, R3 ;  /* 0x0000000300047245 */ /* 0x000fe20000201000 */
[----:B------:R-:W-:Y:S01]  /*00f0*/  BSSY.RECONVERGENT B0, `(.L_x_8) ;  /* 0x0000016000007945 */ /* 0x000fe20003800200 */
[----:B------:R-:W-:Y:S01]  /*0100*/  I2FP.F32.U32 R0, R2 ;  /* 0x0000000200007245 */ /* 0x000fe20000201000 */
[----:B------:R-:W-:-:S06]  /*0110*/  USHF.R.S32.HI UR4, URZ, 0x1, UR4 ;  /* 0x00000001ff047899 */ /* 0x000fcc0008011404 */
[----:B------:R-:W-:-:S04]  /*0120*/  I2FP.F32.S32 R5, UR4 ;  /* 0x0000000400057c45 */ /* 0x000fc80008201400 */
[-C--:B------:R-:W-:Y:S02]  /*0130*/  FSETP.GT.AND P1, PT, R4, R5.reuse, PT ;  /* 0x000000050400720b */ /* 0x080fe40003f24000 */
[----:B------:R-:W-:Y:S02]  /*0140*/  FSETP.GT.AND P0, PT, R0, R5, PT ;  /* 0x000000050000720b */ /* 0x000fe40003f04000 */
[----:B------:R-:W-:-:S09]  /*0150*/  I2FP.F32.S32 R5, UR6 ;  /* 0x0000000600057c45 */ /* 0x000fd20008201400 */
[--C-:B------:R-:W-:Y:S02]  /*0160*/  @P1 FADD R4, -R4, R5.reuse ;  /* 0x0000000504041221 */ /* 0x100fe40000000100 */
[----:B------:R-:W-:Y:S02]  /*0170*/  @P0 FADD R0, -R0, R5 ;  /* 0x0000000500000221 */ /* 0x000fe40000000100 */
[----:B------:R-:W-:-:S04]  /*0180*/  FMUL R5, R4, R4 ;  /* 0x0000000404057220 */ /* 0x000fc80000400000 */
[----:B------:R-:W-:-:S04]  /*0190*/  FFMA R0, R0, R0, R5 ;  /* 0x0000000000007223 */ /* 0x000fc80000000005 */
[----:B------:R0:W1:Y:S01]  /*01a0*/  MUFU.RSQ R5, R0 ;  /* 0x0000000000057308 */ /* 0x0000620000001400 */
[----:B------:R-:W-:-:S04]  /*01b0*/  IADD3 R4, PT, PT, R0, -0xd000000, RZ ;  /* 0xf300000000047810 */ /* 0x000fc80007ffe0ff */
[----:B------:R-:W-:-:S13]  /*01c0*/  ISETP.GT.U32.AND P0, PT, R4, 0x727fffff, PT ;  /* 0x727fffff0400780c */ /* 0x000fda0003f04070 */
[----:B01----:R-:W-:Y:S05]  /*01d0*/  @!P0 BRA `(.L_x_9) ;  /* 0x00000000000c8947 */ /* 0x003fea0003800000 */
[----:B------:R-:W-:-:S07]  /*01e0*/  MOV R9, 0x200 ;  /* 0x0000020000097802 */ /* 0x000fce0000000f00 */
[----:B------:R-:W-:Y:S05]  /*01f0*/  CALL.REL.NOINC `($__internal_0_$__cuda_sm20_sqrt_rn_f32_slowpath) ;  /* 0x0000000000487944 */ /* 0x000fea0003c00000 */
[----:B------:R-:W-:Y:S05]  /*0200*/  BRA `(.L_x_10) ;  /* 0x0000000000107947 */ /* 0x000fea0003800000 */
.L_x_9:
[----:B------:R-:W-:Y:S01]  /*0210*/  FMUL.FTZ R7, R0, R5 ;  /* 0x0000000500077220 */ /* 0x000fe20000410000 */
[----:B------:R-:W-:-:S03]  /*0220*/  FMUL.FTZ R5, R5, 0.5 ;  /* 0x3f00000005057820 */ /* 0x000fc60000410000 */
[----:B------:R-:W-:-:S04]  /*0230*/  FFMA R0, -R7, R7, R0 ;  /* 0x0000000707007223 */ /* 0x000fc80000000100 */
[----:B------:R-:W-:-:S07]  /*0240*/  FFMA R0, R0, R5, R7 ;  /* 0x0000000500007223 */ /* 0x000fce0000000007 */
.L_x_10:
[----:B------:R-:W-:Y:S05]  /*0250*/  BSYNC.RECONVERGENT B0 ;  /* 0x0000000000007941 */ /* 0x000fea0003800200 */
.L_x_8:
[----:B------:R-:W0:Y:S02]  /*0260*/  LDCU UR4, c[0x0][0x394] ;  /* 0x00007280ff0477ac */ /* 0x000e240008000800 */
[----:B0-----:R-:W-:-:S04]  /*0270*/  I2FP.F32.S32 R5, UR4 ;  /* 0x0000000400057c45 */ /* 0x001fc80008201400 */
[----:B------:R-:W-:-:S13]  /*0280*/  FSETP.GT.AND P0, PT, R0, R5, PT ;  /* 0x000000050000720b */ /* 0x000fda0003f04000 */
[----:B------:R-:W-:Y:S05]  /*0290*/  @!P0 EXIT ;  /* 0x000000000000894d */ /* 0x000fea0003800000 */
[----:B------:R-:W0:Y:S01]  /*02a0*/  LDC.64 R4, c[0x0][0x380] ;  /* 0x0000e000ff047b82 */ /* 0x000e220000000a00 */
[----:B------:R-:W0:Y:S01]  /*02b0*/  LDCU.64 UR6, c[0x0][0x388] ;  /* 0x00007100ff0677ac */ /* 0x000e220008000a00 */
[----:B------:R-:W1:Y:S01]  /*02c0*/  LDCU.64 UR4, c[0x0][0x358] ;  /* 0x00006b00ff0477ac */ /* 0x000e620008000a00 */
[----:B0-----:R-:W-:-:S04]  /*02d0*/  IMAD.WIDE.U32 R4, R3, UR6, R4 ;  /* 0x0000000603047c25 */ /* 0x001fc8000f8e0004 */
[----:B------:R-:W-:Y:S02]  /*02e0*/  IMAD R5, R3, UR7, R5 ;  /* 0x0000000703057c24 */ /* 0x000fe4000f8e0205 */
[----:B------:R-:W-:-:S05]  /*02f0*/  IMAD.WIDE.U32 R2, R2, 0x4, R4 ;  /* 0x0000000402027825 */ /* 0x000fca00078e0004 */
[----:B-1----:R-:W-:Y:S01]  /*0300*/  STG.E desc[UR4][R2.64], RZ ;  /* 0x000000ff02007986 */ /* 0x002fe2000c101904 */
[----:B------:R-:W-:Y:S05]  /*0310*/  EXIT ;  /* 0x000000000000794d */ /* 0x000fea0003800000 */
        .weak           $__internal_0_$__cuda_sm20_sqrt_rn_f32_slowpath
        .type           $__internal_0_$__cuda_sm20_sqrt_rn_f32_slowpath,@function
        .size           $__internal_0_$__cuda_sm20_sqrt_rn_f32_slowpath,(.L_x_39 - $__internal_0_$__cuda_sm20_sqrt_rn_f32_slowpath)
$__internal_0_$__cuda_sm20_sqrt_rn_f32_slowpath:
[----:B------:R-:W-:-:S13]  /*0320*/  LOP3.LUT P0, RZ, R0, 0x7fffffff, RZ, 0xc0, !PT ;  /* 0x7fffffff00ff7812 */ /* 0x000fda000780c0ff */
[----:B------:R-:W-:Y:S01]  /*0330*/  @!P0 MOV R4, R0 ;  /* 0x0000000000048202 */ /* 0x000fe20000000f00 */
[----:B------:R-:W-:Y:S06]  /*0340*/  @!P0 BRA `(.L_x_11) ;  /* 0x0000000000408947 */ /* 0x000fec0003800000 */
[----:B------:R-:W-:-:S13]  /*0350*/  FSETP.GEU.FTZ.AND P0, PT, R0, RZ, PT ;  /* 0x000000ff0000720b */ /* 0x000fda0003f1e000 */
[----:B------:R-:W-:Y:S01]  /*0360*/  @!P0 MOV R4, 0x7fffffff ;  /* 0x7fffffff00048802 */ /* 0x000fe20000000f00 */
[----:B------:R-:W-:Y:S06]  /*0370*/  @!P0 BRA `(.L_x_11) ;  /* 0x0000000000348947 */ /* 0x000fec0003800000 */
[----:B------:R-:W-:-:S13]  /*0380*/  FSETP.GTU.FTZ.AND P0, PT, |R0|, +INF , PT ;  /* 0x7f8000000000780b */ /* 0x000fda0003f1c200 */
[----:B------:R-:W-:Y:S01]  /*0390*/  @P0 FADD.FTZ R4, R0, 1 ;  /* 0x3f80000000040421 */ /* 0x000fe20000010000 */
[----:B------:R-:W-:Y:S06]  /*03a0*/  @P0 BRA `(.L_x_11) ;  /* 0x0000000000280947 */ /* 0x000fec0003800000 */
[----:B------:R-:W-:-:S13]  /*03b0*/  FSETP.NEU.FTZ.AND P0, PT, |R0|, +INF , PT ;  /* 0x7f8000000000780b */ /* 0x000fda0003f1d200 */
[----:B------:R-:W-:-:S04]  /*03c0*/  @P0 FFMA R5, R0, 1.84467440737095516160e+19, RZ ;  /* 0x5f80000000050823 */ /* 0x000fc800000000ff */
[----:B------:R-:W0:Y:S02]  /*03d0*/  @P0 MUFU.RSQ R4, R5 ;  /* 0x0000000500040308 */ /* 0x000e240000001400 */
[----:B0-----:R-:W-:Y:S01]  /*03e0*/  @P0 FMUL.FTZ R6, R5, R4 ;  /* 0x0000000405060220 */ /* 0x001fe20000410000 */
[----:B------:R-:W-:Y:S01]  /*03f0*/  @P0 FMUL.FTZ R8, R4, 0.5 ;  /* 0x3f00000004080820 */ /* 0x000fe20000410000 */
[----:B------:R-:W-:Y:S02]  /*0400*/  @!P0 MOV R4, R0 ;  /* 0x0000000000048202 */ /* 0x000fe40000000f00 */
[----:B------:R-:W-:-:S04]  /*0410*/  @P0 FADD.FTZ R7, -R6, -RZ ;  /* 0x800000ff06070221 */ /* 0x000fc80000010100 */
[----:B------:R-:W-:-:S04]  /*0420*/  @P0 FFMA R7, R6, R7, R5 ;  /* 0x0000000706070223 */ /* 0x000fc80000000005 */
[----:B------:R-:W-:-:S04]  /*0430*/  @P0 FFMA R7, R7, R8, R6 ;  /* 0x0000000807070223 */ /* 0x000fc80000000006 */
[----:B------:R-:W-:-:S07]  /*0440*/  @P0 FMUL.FTZ R4, R7, 2.3283064365386962891e-10 ;  /* 0x2f80000007040820 */ /* 0x000fce0000410000 */
.L_x_11:
[----:B------:R-:W-:Y:S01]  /*0450*/  HFMA2 R5, -RZ, RZ, 0, 0 ;  /* 0x00000000ff057431 */ /* 0x000fe200000001ff */
[----:B------:R-:W-:Y:S02]  /*0460*/  MOV R0, R4 ;  /* 0x0000000400007202 */ /* 0x000fe40000000f00 */
[----:B------:R-:W-:-:S04]  /*0470*/  MOV R4, R9 ;  /* 0x0000000900047202 */ /* 0x000fc80000000f00 */
[----:B------:R-:W-:Y:S05]  /*0480*/  RET.REL.NODEC R4 `(maxShift) ;  /* 0xfffffff804dc7950 */ /* 0x000fea0003c3ffff */
.L_x_12:
        /* <DEDUP_REMOVED lines=15> */
.L_x_39:


//--------------------- .text.conjMul             --------------------------
	.section	.text.conjMul,"ax",@progbits
	.align	128
        .global         conjMul
        .type           conjMul,@function
        .size           conjMul,(.L_x_45 - conjMul)
        .other          conjMul,@"STO_CUDA_ENTRY STV_DEFAULT"
conjMul:
.text.conjMul:
[----:B------:R-:W-:Y:S01]  /*0000*/  LDC R1, c[0x0][0x37c] ;  /* 0x0000df00ff017b82 */ /* 0x000fe20000000800 */
[----:B------:R-:W0:Y:S07]  /*0010*/  S2R R0, SR_TID.X ;  /* 0x0000000000007919 */ /* 0x000e2e0000002100 */
[----:B------:R-:W0:Y:S01]  /*0020*/  S2UR UR5, SR_CTAID.X ;  /* 0x00000000000579c3 */ /* 0x000e220000002500 */
[----:B------:R-:W1:Y:S01]  /*0030*/  LDCU UR7, c[0x0][0x398] ;  /* 0x00007300ff0777ac */ /* 0x000e620008000800 */
[----:B------:R-:W2:Y:S06]  /*0040*/  S2R R2, SR_TID.Y ;  /* 0x0000000000027919 */ /* 0x000eac0000002200 */
[----:B------:R-:W0:Y:S08]  /*0050*/  LDC R7, c[0x0][0x360] ;  /* 0x0000d800ff077b82 */ /* 0x000e300000000800 */
[----:B------:R-:W2:Y:S01]  /*0060*/  S2UR UR6, SR_CTAID.Y ;  /* 0x00000000000679c3 */ /* 0x000ea20000002600 */
[----:B-1----:R-:W-:-:S04]  /*0070*/  ULEA.HI UR4, UR7, UR7, URZ, 0x1 ;  /* 0x0000000707047291 */ /* 0x002fc8000f8f08ff */
[----:B------:R-:W-:-:S03]  /*0080*/  ULEA.HI.SX32 UR4, UR4, 0x1, 0x1f ;  /* 0x0000000104047891 */ /* 0x000fc6000f8ffaff */
[----:B------:R-:W2:Y:S01]  /*0090*/  LDC R9, c[0x0][0x364] ;  /* 0x0000d900ff097b82 */ /* 0x000ea20000000800 */
[----:B0-----:R-:W-:-:S05]  /*00a0*/  IMAD R7, R7, UR5, R0 ;  /* 0x0000000507077c24 */ /* 0x001fca000f8e0200 */
[----:B------:R-:W-:Y:S01]  /*00b0*/  ISETP.GE.U32.AND P0, PT, R7, UR4, PT ;  /* 0x0000000407007c0c */ /* 0x000fe2000bf06070 */
[----:B--2---:R-:W-:-:S05]  /*00c0*/  IMAD R9, R9, UR6, R2 ;  /* 0x0000000609097c24 */ /* 0x004fca000f8e0202 */
[----:B------:R-:W-:-:S13]  /*00d0*/  ISETP.GE.U32.OR P0, PT, R9, UR7, P0 ;  /* 0x0000000709007c0c */ /* 0x000fda0008706470 */
[----:B------:R-:W-:Y:S05]  /*00e0*/  @P0 EXIT ;  /* 0x000000000000094d */ /* 0x000fea0003800000 */
[----:B------:R-:W0:Y:S01]  /*00f0*/  LDC.64 R4, c[0x0][0x388] ;  /* 0x0000e200ff047b82 */ /* 0x000e220000000a00 */
[----:B------:R-:W1:Y:S01]  /*0100*/  LDCU.64 UR6, c[0x0][0x390] ;  /* 0x00007200ff0677ac */ /* 0x000e620008000a00 */
[----:B------:R-:W2:Y:S06]  /*0110*/  LDCU.64 UR4, c[0x0][0x358] ;  /* 0x00006b00ff0477ac */ /* 0x000eac0008000a00 */
[----:B------:R-:W3:Y:S01]  /*0120*/  LDC.64 R2, c[0x0][0x380] ;  /* 0x0000e000ff027b82 */ /* 0x000ee20000000a00 */
[C---:B-1----:R-:W-:Y:S02]  /*0130*/  IMAD R11, R9.reuse, UR7, RZ ;  /* 0x00000007090b7c24 */ /* 0x042fe4000f8e02ff */
[----:B0-----:R-:W-:-:S05]  /*0140*/  IMAD.WIDE.U32 R4, R9, UR6, R4 ;  /* 0x0000000609047c25 */ /* 0x001fca000f8e0004 */
[----:B------:R-:W-:Y:S01]  /*0150*/  IADD3 R5, PT, PT, R11, R5, RZ ;  /* 0x000000050b057210 */ /* 0x000fe20007ffe0ff */
[----:B---3--:R-:W-:-:S04]  /*0160*/  IMAD.WIDE.U32 R2, R9, UR6, R2 ;  /* 0x0000000609027c25 */ /* 0x008fc8000f8e0002 */
[----:B------:R-:W-:Y:S01]  /*0170*/  IMAD.WIDE.U32 R4, R7, 0x8, R4 ;  /* 0x0000000807047825 */ /* 0x000fe200078e0004 */
[----:B------:R-:W-:-:S03]  /*0180*/  IADD3 R3, PT, PT, R3, R11, RZ ;  /* 0x0000000b03037210 */ /* 0x000fc60007ffe0ff */
[----:B------:R-:W-:Y:S02]  /*0190*/  IMAD.WIDE.U32 R2, R7, 0x8, R2 ;  /* 0x0000000807027825 */ /* 0x000fe400078e0002 */
[----:B--2---:R-:W2:Y:S04]  /*01a0*/  LDG.E.64 R4, desc[UR4][R4.64] ;  /* 0x0000000404047981 */ /* 0x004ea8000c1e1b00 */
[----:B------:R-:W2:Y:S02]  /*01b0*/  LDG.E.64 R6, desc[UR4][R2.64] ;  /* 0x0000000402067981 */ /* 0x000ea4000c1e1b00 */
[C---:B--2---:R-:W-:Y:S01]  /*01c0*/  FMUL R9, R7.reuse, R5 ;  /* 0x0000000507097220 */ /* 0x044fe20000400000 */
[----:B------:R-:W-:-:S03]  /*01d0*/  FMUL R0, R7, R4 ;  /* 0x0000000407007220 */ /* 0x000fc60000400000 */
[C---:B------:R-:W-:Y:S01]  /*01e0*/  FFMA R8, R6.reuse, R4, R9 ;  /* 0x0000000406087223 */ /* 0x040fe20000000009 */
[----:B------:R-:W-:-:S05]  /*01f0*/  FFMA R9, R6, R5, -R0 ;  /* 0x0000000506097223 */ /* 0x000fca0000000800 */
[----:B------:R-:W-:Y:S01]  /*0200*/  STG.E.64 desc[UR4][R2.64], R8 ;  /* 0x0000000802007986 */ /* 0x000fe2000c101b04 */
[----:B------:R-:W-:Y:S05]  /*0210*/  EXIT ;  /* 0x000000000000794d */ /* 0x000fea0003800000 */
.L_x_13:
        /* <DEDUP_REMOVED lines=14> */
.L_x_45:


//--------------------- .text.fourierFilter       --------------------------
	.section	.text.fourierFilter,"ax",@progbits
	.align	128
        .global         fourierFilter
        .type           fourierFilter,@function
        .size           fourierFilter,(.L_x_41 - fourierFilter)
        .other          fourierFilter,@"STO_CUDA_ENTRY STV_DEFAULT"
fourierFilter:
.text.fourierFilter:
        /* <DEDUP_REMOVED lines=8> */
[----:B------:R-:W-:-:S03]  /*0080*/  USHF.R.S32.HI UR4, URZ, 0x1, UR4 ;  /* 0x00000001ff047899 */ /* 0x000fc60008011404 */
[----:B------:R-:W2:Y:S01]  /*0090*/  LDC R4, c[0x0][0x364] ;  /* 0x0000d900ff047b82 */ /* 0x000ea20000000800 */
[----:B0-----:R-:W-:-:S05]  /*00a0*/  IMAD R2, R2, UR5, R3 ;  /* 0x0000000502027c24 */ /* 0x001fca000f8e0203 */
[----:B------:R-:W-:Y:S01]  /*00b0*/  ISETP.GT.AND P0, PT, R2, UR4, PT ;  /* 0x0000000402007c0c */ /* 0x000fe2000bf04270 */
[----:B--2---:R-:W-:-:S05]  /*00c0*/  IMAD R4, R4, UR6, R5 ;  /* 0x0000000604047c24 */ /* 0x004fca000f8e0205 */
[----:B------:R-:W-:-:S13]  /*00d0*/  ISETP.GE.OR P0, PT, R4, UR7, P0 ;  /* 0x0000000704007c0c */ /* 0x000fda0008706670 */
[----:B------:R-:W-:Y:S05]  /*00e0*/  @P0 EXIT ;  /* 0x000000000000094d */ /* 0x000fea0003800000 */
[----:B------:R-:W-:Y:S01]  /*00f0*/  I2FP.F32.U32 R3, UR7 ;  /* 0x0000000700037c45 */ /* 0x000fe20008201000 */
[----:B------:R-:W-:Y:S01]  /*0100*/  BSSY.RECONVERGENT B0, `(.L_x_14) ;  /* 0x0000015000007945 */ /* 0x000fe20003800200 */
[----:B------:R-:W-:-:S03]  /*0110*/  I2FP.F32.U32 R0, R4 ;  /* 0x0000000400007245 */ /* 0x000fc60000201000 */
[----:B------:R-:W-:Y:S02]  /*0120*/  FMUL R5, R3, 0.5 ;  /* 0x3f00000003057820 */ /* 0x000fe40000400000 */
[----:B------:R-:W-:-:S03]  /*0130*/  FADD R3, -R0, R3 ;  /* 0x0000000300037221 */ /* 0x000fc60000000100 */
[----:B------:R-:W-:-:S04]  /*0140*/  FSETP.GEU.AND P0, PT, R5, R0, PT ;  /* 0x000000000500720b */ /* 0x000fc80003f0e000 */
[----:B------:R-:W-:Y:S02]  /*0150*/  FSEL R3, -R3, R0, !P0 ;  /* 0x0000000003037208 */ /* 0x000fe40004000100 */
[----:B------:R-:W-:-:S03]  /*0160*/  I2FP.F32.S32 R0, R2 ;  /* 0x0000000200007245 */ /* 0x000fc60000201400 */
[----:B------:R-:W-:-:S04]  /*0170*/  FMUL R3, R3, R3 ;  /* 0x0000000303037220 */ /* 0x000fc80000400000 */
[----:B------:R-:W-:-:S04]  /*0180*/  FFMA R0, R0, R0, R3 ;  /* 0x0000000000007223 */ /* 0x000fc80000000003 */
[----:B------:R0:W1:Y:S01]  /*0190*/  MUFU.RSQ R3, R0 ;  /* 0x0000000000037308 */ /* 0x0000620000001400 */
[----:B------:R-:W-:-:S04]  /*01a0*/  IADD3 R5, PT, PT, R0, -0xd000000, RZ ;  /* 0xf300000000057810 */ /* 0x000fc80007ffe0ff */
[----:B------:R-:W-:-:S13]  /*01b0*/  ISETP.GT.U32.AND P0, PT, R5, 0x727fffff, PT ;  /* 0x727fffff0500780c */ /* 0x000fda0003f04070 */
[----:B01----:R-:W-:Y:S05]  /*01c0*/  @!P0 BRA `(.L_x_15) ;  /* 0x0000000000108947 */ /* 0x003fea0003800000 */
[----:B------:R-:W-:-:S07]  /*01d0*/  MOV R9, 0x1f0 ;  /* 0x000001f000097802 */ /* 0x000fce0000000f00 */
[----:B------:R-:W-:Y:S05]  /*01e0*/  CALL.REL.NOINC `($__internal_1_$__cuda_sm20_sqrt_rn_f32_slowpath) ;  /* 0x0000000800247944 */ /* 0x000fea0003c00000 */
[----:B------:R-:W-:Y:S01]  /*01f0*/  IMAD.MOV.U32 R6, RZ, RZ, R3 ;  /* 0x000000ffff067224 */ /* 0x000fe200078e0003 */
[----:B------:R-:W-:Y:S06]  /*0200*/  BRA `(.L_x_16) ;  /* 0x0000000000107947 */ /* 0x000fec0003800000 */
.L_x_15:
[----:B------:R-:W-:Y:S01]  /*0210*/  FMUL.FTZ R5, R0, R3 ;  /* 0x0000000300057220 */ /* 0x000fe20000410000 */
[----:B------:R-:W-:-:S03]  /*0220*/  FMUL.FTZ R3, R3, 0.5 ;  /* 0x3f00000003037820 */ /* 0x000fc60000410000 */
[----:B------:R-:W-:-:S04]  /*0230*/  FFMA R0, -R5, R5, R0 ;  /* 0x0000000505007223 */ /* 0x000fc80000000100 */
[----:B------:R-:W-:-:S07]  /*0240*/  FFMA R6, R0, R3, R5 ;  /* 0x0000000300067223 */ /* 0x000fce0000000005 */
.L_x_16:
[----:B------:R-:W-:Y:S05]  /*0250*/  BSYNC.RECONVERGENT B0 ;  /* 0x0000000000007941 */ /* 0x000fea0003800200 */
.L_x_14:
[----:B------:R-:W0:Y:S01]  /*0260*/  LDC R11, c[0x0][0x39c] ;  /* 0x0000e700ff0b7b82 */ /* 0x000e220000000800 */
[----:B------:R-:W0:Y:S01]  /*0270*/  LDCU UR4, c[0x0][0x394] ;  /* 0x00007280ff0477ac */ /* 0x000e220008000800 */
[----:B------:R-:W1:Y:S06]  /*0280*/  LDCU UR5, c[0x0][0x398] ;  /* 0x00007300ff0577ac */ /* 0x000e6c0008000800 */
[----:B------:R-:W1:Y:S01]  /*0290*/  LDC R9, c[0x0][0x3a0] ;  /* 0x0000e800ff097b82 */ /* 0x000e620000000800 */
[C---:B0-----:R-:W-:Y:S01]  /*02a0*/  FSETP.LT.AND P0, PT, R11.reuse, UR4, PT ;  /* 0x000000040b007c0b */ /* 0x041fe2000bf01000 */
[C---:B------:R-:W-:Y:S01]  /*02b0*/  FADD R7, -R11.reuse, UR4 ;  /* 0x000000040b077e21 */ /* 0x040fe20008000100 */
[----:B------:R-:W-:Y:S01]  /*02c0*/  FSETP.GT.AND P1, PT, R11, RZ, PT ;  /* 0x000000ff0b00720b */ /* 0x000fe20003f24000 */
[----:B-1----:R-:W-:-:S10]  /*02d0*/  FADD R9, R9, UR5 ;  /* 0x0000000509097e21 */ /* 0x002fd40008000000 */
[----:B------:R-:W0:Y:S01]  /*02e0*/  @!P0 LDC R0, c[0x0][0x390] ;  /* 0x0000e400ff008b82 */ /* 0x000e220000000800 */
[----:B------:R-:W-:Y:S02]  /*02f0*/  @P0 FSET.BF.LE.AND R5, R6, R7, PT ;  /* 0x000000070605020a */ /* 0x000fe40003803000 */
[----:B0-----:R-:W-:-:S04]  /*0300*/  @!P0 LEA.HI R0, R0, 0xffffffff, RZ, 0x1f ;  /* 0xffffffff00008811 */ /* 0x001fc800078ff8ff */
[----:B------:R-:W-:-:S04]  /*0310*/  @!P0 I2FP.F32.S32 R3, R0 ;  /* 0x0000000000038245 */ /* 0x000fc80000201400 */
[----:B------:R-:W-:Y:S01]  /*0320*/  @!P0 FSET.BF.LE.AND R5, R6, R3, PT ;  /* 0x000000030605820a */ /* 0x000fe20003803000 */
[----:B------:R-:W-:Y:S06]  /*0330*/  @!P1 BRA `(.L_x_17) ;  /* 0x00000000007c9947 */ /* 0x000fec0003800000 */
[----:B------:R-:W-:Y:S01]  /*0340*/  FADD R0, R11, R11 ;  /* 0x0000000b0b007221 */ /* 0x000fe20000000000 */
[----:B------:R-:W-:Y:S03]  /*0350*/  BSSY.RECONVERGENT B0, `(.L_x_18) ;  /* 0x0000010000007945 */ /* 0x000fe60003800200 */
[----:B------:R-:W-:Y:S01]  /*0360*/  FMUL R3, R0, R11 ;  /* 0x0000000b00037220 */ /* 0x000fe20000400000 */
[----:B------:R-:W-:-:S03]  /*0370*/  FADD R0, -R7, R6 ;  /* 0x0000000607007221 */ /* 0x000fc60000000100 */
[----:B------:R-:W0:Y:S01]  /*0380*/  MUFU.RCP R8, R3 ;  /* 0x0000000300087308 */ /* 0x000e220000001000 */
[----:B------:R-:W-:-:S07]  /*0390*/  FMUL R0, R0, -R0 ;  /* 0x8000000000007220 */ /* 0x000fce0000400000 */
[----:B------:R-:W1:Y:S01]  /*03a0*/  FCHK P0, R0, R3 ;  /* 0x0000000300007302 */ /* 0x000e620000000000 */
[----:B0-----:R-:W-:-:S04]  /*03b0*/  FFMA R11, -R3, R8, 1 ;  /* 0x3f800000030b7423 */ /* 0x001fc80000000108 */
[----:B------:R-:W-:Y:S01]  /*03c0*/  FFMA R11, R8, R11, R8 ;  /* 0x0000000b080b7223 */ /* 0x000fe20000000008 */
[----:B------:R-:W-:-:S03]  /*03d0*/  FADD R8, -R5, 1 ;  /* 0x3f80000005087421 */ /* 0x000fc60000000100 */
[----:B------:R-:W-:-:S04]  /*03e0*/  FFMA R10, R0, R11, RZ ;  /* 0x0000000b000a7223 */ /* 0x000fc800000000ff */
[----:B------:R-:W-:-:S04]  /*03f0*/  FFMA R12, -R3, R10, R0 ;  /* 0x0000000a030c7223 */ /* 0x000fc80000000100 */
[----:B------:R-:W-:Y:S01]  /*0400*/  FFMA R10, R11, R12, R10 ;  /* 0x0000000c0b0a7223 */ /* 0x000fe2000000000a */
[----:B-1----:R-:W-:Y:S06]  /*0410*/  @!P0 BRA `(.L_x_19) ;  /* 0x00000000000c8947 */ /* 0x002fec0003800000 */
[----:B------:R-:W-:-:S07]  /*0420*/  MOV R10, 0x440 ;  /* 0x00000440000a7802 */ /* 0x000fce0000000f00 */
[----:B------:R-:W-:Y:S05]  /*0430*/  CALL.REL.NOINC `($__internal_2_$__cuda_sm3x_div_rn_noftz_f32_slowpath) ;  /* 0x0000000400e87944 */ /* 0x000fea0003c00000 */
[----:B------:R-:W-:-:S07]  /*0440*/  MOV R10, R0 ;  /* 0x00000000000a7202 */ /* 0x000fce0000000f00 */
.L_x_19:
[----:B------:R-:W-:Y:S05]  /*0450*/  BSYNC.RECONVERGENT B0 ;  /* 0x0000000000007941 */ /* 0x000fea0003800200 */
.L_x_18:
[----:B------:R-:W-:Y:S02]  /*0460*/  HFMA2 R11, -RZ, RZ, 3.7421875, 0 ;  /* 0x437c0000ff0b7431 */ /* 0x000fe400000001ff */
[----:B------:R-:W-:-:S04]  /*0470*/  IMAD.MOV.U32 R3, RZ, RZ, 0x3bbb989d ;  /* 0x3bbb989dff037424 */ /* 0x000fc800078e00ff */
[----:B------:R-:W-:-:S04]  /*0480*/  FFMA.SAT R0, R10, R3, 0.5 ;  /* 0x3f0000000a007423 */ /* 0x000fc80000002003 */
[----:B------:R-:W-:-:S04]  /*0490*/  FFMA.RM R0, R0, R11, 12582913 ;  /* 0x4b40000100007423 */ /* 0x000fc8000000400b */
[C---:B------:R-:W-:Y:S01]  /*04a0*/  FADD R3, R0.reuse, -12583039 ;  /* 0xcb40007f00037421 */ /* 0x040fe20000000000 */
[----:B------:R-:W-:-:S03]  /*04b0*/  IMAD.SHL.U32 R0, R0, 0x800000, RZ ;  /* 0x0080000000007824 */ /* 0x000fc600078e00ff */
[----:B------:R-:W-:-:S04]  /*04c0*/  FFMA R3, R10, 1.4426950216293334961, -R3 ;  /* 0x3fb8aa3b0a037823 */ /* 0x000fc80000000803 */
[----:B------:R-:W-:-:S06]  /*04d0*/  FFMA R3, R10, 1.925963033500011079e-08, R3 ;  /* 0x32a570600a037823 */ /* 0x000fcc0000000003 */
[----:B------:R-:W0:Y:S02]  /*04e0*/  MUFU.EX2 R3, R3 ;  /* 0x0000000300037308 */ /* 0x000e240000000800 */
[----:B0-----:R-:W-:-:S04]  /*04f0*/  FMUL R11, R0, R3 ;  /* 0x00000003000b7220 */ /* 0x001fc80000400000 */
[----:B------:R-:W-:-:S05]  /*0500*/  FMUL R8, R8, R11 ;  /* 0x0000000b08087220 */ /* 0x000fca0000400000 */
[----:B------:R-:W-:-:S04]  /*0510*/  FSETP.GT.AND P0, PT, R8, 0.0010000000474974513054, PT ;  /* 0x3a83126f0800780b */ /* 0x000fc80003f04000 */
[----:B------:R-:W-:-:S09]  /*0520*/  FSEL R5, R8, R5, P0 ;  /* 0x0000000508057208 */ /* 0x000fd20000000000 */
.L_x_17:
[----:B------:R-:W0:Y:S01]  /*0530*/  LDC R0, c[0x0][0x39c] ;  /* 0x0000e700ff007b82 */ /* 0x000e220000000800 */
[----:B------:R-:W1:Y:S01]  /*0540*/  LDCU UR4, c[0x0][0x3a0] ;  /* 0x00007400ff0477ac */ /* 0x000e620008000800 */
[----:B------:R-:W-:-:S04]  /*0550*/  FSETP.NEU.AND P0, PT, R9, RZ, PT ;  /* 0x000000ff0900720b */ /* 0x000fc80003f0d000 */
[----:B------:R-:W-:-:S04]  /*0560*/  FSETP.NEU.OR P0, PT, R7, RZ, P0 ;  /* 0x000000ff0700720b */ /* 0x000fc8000070d400 */
[----:B-1----:R-:W-:-:S04]  /*0570*/  FSETP.NEU.OR P0, PT, RZ, UR4, P0 ;  /* 0x00000004ff007c0b */ /* 0x002fc8000870d400 */
[----:B0-----:R-:W-:-:S13]  /*0580*/  FSETP.LEU.OR P0, PT, R0, RZ, P0 ;  /* 0x000000ff0000720b */ /* 0x001fda000070b400 */
[----:B------:R-:W-:Y:S05]  /*0590*/  @P0 BRA `(.L_x_20) ;  /* 0x0000000000700947 */ /* 0x000fea0003800000 */
[----:B------:R-:W-:Y:S01]  /*05a0*/  FADD R3, R0, R0 ;  /* 0x0000000000037221 */ /* 0x000fe20000000000 */
[----:B------:R-:W-:Y:S01]  /*05b0*/  FADD R7, -R7, R6 ;  /* 0x0000000607077221 */ /* 0x000fe20000000100 */
[----:B------:R-:W-:Y:S02]  /*05c0*/  BSSY.RECONVERGENT B0, `(.L_x_21) ;  /* 0x000000f000007945 */ /* 0x000fe40003800200 */
[----:B------:R-:W-:Y:S01]  /*05d0*/  FMUL R10, R3, R0 ;  /* 0x00000000030a7220 */ /* 0x000fe20000400000 */
[----:B------:R-:W-:-:S03]  /*05e0*/  FMUL R7, R7, -R7 ;  /* 0x8000000707077220 */ /* 0x000fc60000400000 */
[----:B------:R-:W0:Y:S08]  /*05f0*/  MUFU.RCP R3, R10 ;  /* 0x0000000a00037308 */ /* 0x000e300000001000 */
[----:B------:R-:W1:Y:S01]  /*0600*/  FCHK P0, R7, R10 ;  /* 0x0000000a07007302 */ /* 0x000e620000000000 */
[----:B0-----:R-:W-:-:S04]  /*0610*/  FFMA R0, -R10, R3, 1 ;  /* 0x3f8000000a007423 */ /* 0x001fc80000000103 */
[----:B------:R-:W-:-:S04]  /*0620*/  FFMA R0, R3, R0, R3 ;  /* 0x0000000003007223 */ /* 0x000fc80000000003 */
[----:B------:R-:W-:-:S04]  /*0630*/  FFMA R3, R0, R7, RZ ;  /* 0x0000000700037223 */ /* 0x000fc800000000ff */
[----:B------:R-:W-:-:S04]  /*0640*/  FFMA R8, -R10, R3, R7 ;  /* 0x000000030a087223 */ /* 0x000fc80000000107 */
[----:B------:R-:W-:Y:S01]  /*0650*/  FFMA R0, R0, R8, R3 ;  /* 0x0000000800007223 */ /* 0x000fe20000000003 */
[----:B-1----:R-:W-:Y:S06]  /*0660*/  @!P0 BRA `(.L_x_22) ;  /* 0x0000000000108947 */ /* 0x002fec0003800000 */
[----:B------:R-:W-:Y:S01]  /*0670*/  IMAD.MOV.U32 R3, RZ, RZ, R10 ;  /* 0x000000ffff037224 */ /* 0x000fe200078e000a */
[----:B------:R-:W-:Y:S02]  /*0680*/  MOV R0, R7 ;  /* 0x0000000700007202 */ /* 0x000fe40000000f00 */
[----:B------:R-:W-:-:S07]  /*0690*/  MOV R10, 0x6b0 ;  /* 0x000006b0000a7802 */ /* 0x000fce0000000f00 */
[----:B------:R-:W-:Y:S05]  /*06a0*/  CALL.REL.NOINC `($__internal_2_$__cuda_sm3x_div_rn_noftz_f32_slowpath) ;  /* 0x00000004004c7944 */ /* 0x000fea0003c00000 */
.L_x_22:
[----:B------:R-:W-:Y:S05]  /*06b0*/  BSYNC.RECONVERGENT B0 ;  /* 0x0000000000007941 */ /* 0x000fea0003800200 */
.L_x_21:
[----:B------:R-:W-:Y:S02]  /*06c0*/  HFMA2 R3, -RZ, RZ, 0.96630859375, -0.0022525787353515625 ;  /* 0x3bbb989dff037431 */ /* 0x000fe400000001ff */
[----:B------:R-:W-:-:S03]  /*06d0*/  IMAD.MOV.U32 R8, RZ, RZ, 0x437c0000 ;  /* 0x437c0000ff087424 */ /* 0x000fc600078e00ff */
[----:B------:R-:W-:-:S04]  /*06e0*/  FFMA.SAT R3, R0, R3, 0.5 ;  /* 0x3f00000000037423 */ /* 0x000fc80000002003 */
[----:B------:R-:W-:-:S04]  /*06f0*/  FFMA.RM R3, R3, R8, 12582913 ;  /* 0x4b40000103037423 */ /* 0x000fc80000004008 */
[C---:B------:R-:W-:Y:S01]  /*0700*/  FADD R5, R3.reuse, -12583039 ;  /* 0xcb40007f03057421 */ /* 0x040fe20000000000 */
[----:B------:R-:W-:-:S03]  /*0710*/  SHF.L.U32 R3, R3, 0x17, RZ ;  /* 0x0000001703037819 */ /* 0x000fc600000006ff */
[----:B------:R-:W-:-:S04]  /*0720*/  FFMA R5, R0, 1.4426950216293334961, -R5 ;  /* 0x3fb8aa3b00057823 */ /* 0x000fc80000000805 */
[----:B------:R-:W-:-:S06]  /*0730*/  FFMA R0, R0, 1.925963033500011079e-08, R5 ;  /* 0x32a5706000007823 */ /* 0x000fcc0000000005 */
[----:B------:R-:W0:Y:S02]  /*0740*/  MUFU.EX2 R0, R0 ;  /* 0x0000000000007308 */ /* 0x000e240000000800 */
[----:B0-----:R-:W-:-:S07]  /*0750*/  FMUL R5, R3, R0 ;  /* 0x0000000003057220 */ /* 0x001fce0000400000 */
.L_x_20:
[----:B------:R-:W0:Y:S01]  /*0760*/  LDC R3, c[0x0][0x3a0] ;  /* 0x0000e800ff037b82 */ /* 0x000e220000000800 */
[----:B------:R-:W0:Y:S01]  /*0770*/  LDCU UR6, c[0x0][0x398] ;  /* 0x00007300ff0677ac */ /* 0x000e220008000800 */
[----:B------:R-:W1:Y:S01]  /*0780*/  LDCU.64 UR4, c[0x0][0x358] ;  /* 0x00006b00ff0477ac */ /* 0x000e620008000a00 */
[----:B0-----:R-:W-:-:S13]  /*0790*/  FSETP.LT.AND P0, PT, -R3, UR6, PT ;  /* 0x0000000603007c0b */ /* 0x001fda000bf01100 */
[----:B-1----:R-:W-:Y:S05]  /*07a0*/  @!P0 BRA `(.L_x_23) ;  /* 0x00000000008c8947 */ /* 0x002fea0003800000 */
[----:B------:R-:W-:Y:S02]  /*07b0*/  FSETP.GT.AND P0, PT, R3, RZ, PT ;  /* 0x000000ff0300720b */ /* 0x000fe40003f04000 */
[----:B------:R-:W-:-:S05]  /*07c0*/  FSET.BF.GE.AND R10, R6, R9, PT ;  /* 0x00000009060a720a */ /* 0x000fca0003806000 */
[----:B------:R-:W-:-:S06]  /*07d0*/  FMUL R5, R5, R10 ;  /* 0x0000000a05057220 */ /* 0x000fcc0000400000 */
[----:B------:R-:W-:Y:S05]  /*07e0*/  @!P0 BRA `(.L_x_23) ;  /* 0x00000000007c8947 */ /* 0x000fea0003800000 */
[----:B------:R-:W-:Y:S01]  /*07f0*/  FADD R0, R3, R3 ;  /* 0x0000000303007221 */ /* 0x000fe20000000000 */
[----:B------:R-:W-:Y:S03]  /*0800*/  BSSY.RECONVERGENT B0, `(.L_x_24) ;  /* 0x0000010000007945 */ /* 0x000fe60003800200 */
[----:B------:R-:W-:Y:S01]  /*0810*/  FMUL R3, R0, R3 ;  /* 0x0000000300037220 */ /* 0x000fe20000400000 */
[----:B------:R-:W-:Y:S01]  /*0820*/  FADD R0, R6, -R9 ;  /* 0x8000000906007221 */ /* 0x000fe20000000000 */
[----:B------:R-:W-:Y:S02]  /*0830*/  FADD R6, -R10, 1 ;  /* 0x3f8000000a067421 */ /* 0x000fe40000000100 */
[----:B------:R-:W0:Y:S01]  /*0840*/  MUFU.RCP R8, R3 ;  /* 0x0000000300087308 */ /* 0x000e220000001000 */
[----:B------:R-:W-:-:S07]  /*0850*/  FMUL R0, R0, -R0 ;  /* 0x8000000000007220 */ /* 0x000fce0000400000 */
[----:B------:R-:W1:Y:S01]  /*0860*/  FCHK P0, R0, R3 ;  /* 0x0000000300007302 */ /* 0x000e620000000000 */
[----:B0-----:R-:W-:-:S04]  /*0870*/  FFMA R7, -R3, R8, 1 ;  /* 0x3f80000003077423 */ /* 0x001fc80000000108 */
[----:B------:R-:W-:-:S04]  /*0880*/  FFMA R7, R8, R7, R8 ;  /* 0x0000000708077223 */ /* 0x000fc80000000008 */
[----:B------:R-:W-:-:S04]  /*0890*/  FFMA R8, R0, R7, RZ ;  /* 0x0000000700087223 */ /* 0x000fc800000000ff */
[----:B------:R-:W-:-:S04]  /*08a0*/  FFMA R9, -R3, R8, R0 ;  /* 0x0000000803097223 */ /* 0x000fc80000000100 */
[----:B------:R-:W-:Y:S01]  /*08b0*/  FFMA R7, R7, R9, R8 ;  /* 0x0000000907077223 */ /* 0x000fe20000000008 */
[----:B-1----:R-:W-:Y:S06]  /*08c0*/  @!P0 BRA `(.L_x_25) ;  /* 0x00000000000c8947 */ /* 0x002fec0003800000 */
[----:B------:R-:W-:-:S07]  /*08d0*/  MOV R10, 0x8f0 ;  /* 0x000008f0000a7802 */ /* 0x000fce0000000f00 */
[----:B------:R-:W-:Y:S05]  /*08e0*/  CALL.REL.NOINC `($__internal_2_$__cuda_sm3x_div_rn_noftz_f32_slowpath) ;  /* 0x0000000000bc7944 */ /* 0x000fea0003c00000 */
[----:B------:R-:W-:-:S07]  /*08f0*/  MOV R7, R0 ;  /* 0x0000000000077202 */ /* 0x000fce0000000f00 */
.L_x_25:
[----:B------:R-:W-:Y:S05]  /*0900*/  BSYNC.RECONVERGENT B0 ;  /* 0x0000000000007941 */ /* 0x000fea0003800200 */
.L_x_24:
[----:B------:R-:W-:Y:S02]  /*0910*/  HFMA2 R3, -RZ, RZ, 3.7421875, 0 ;  /* 0x437c0000ff037431 */ /* 0x000fe400000001ff */
[----:B------:R-:W-:-:S04]  /*0920*/  IMAD.MOV.U32 R0, RZ, RZ, 0x3bbb989d ;  /* 0x3bbb989dff007424 */ /* 0x000fc800078e00ff */
[----:B------:R-:W-:-:S04]  /*0930*/  FFMA.SAT R0, R7, R0, 0.5 ;  /* 0x3f00000007007423 */ /* 0x000fc80000002000 */
[----:B------:R-:W-:-:S04]  /*0940*/  FFMA.RM R0, R0, R3, 12582913 ;  /* 0x4b40000100007423 */ /* 0x000fc80000004003 */
[C---:B------:R-:W-:Y:S01]  /*0950*/  FADD R8, R0.reuse, -12583039 ;  /* 0xcb40007f00087421 */ /* 0x040fe20000000000 */
[----:B------:R-:W-:-:S03]  /*0960*/  SHF.L.U32 R0, R0, 0x17, RZ ;  /* 0x0000001700007819 */ /* 0x000fc600000006ff */
[----:B------:R-:W-:-:S04]  /*0970*/  FFMA R8, R7, 1.4426950216293334961, -R8 ;  /* 0x3fb8aa3b07087823 */ /* 0x000fc80000000808 */
[----:B------:R-:W-:-:S04]  /*0980*/  FFMA R8, R7, 1.925963033500011079e-08, R8 ;  /* 0x32a5706007087823 */ /* 0x000fc80000000008 */
[----:B------:R-:W0:Y:S02]  /*0990*/  MUFU.EX2 R3, R8 ;  /* 0x0000000800037308 */ /* 0x000e240000000800 */
[----:B0-----:R-:W-:-:S04]  /*09a0*/  FMUL R3, R0, R3 ;  /* 0x0000000300037220 */ /* 0x001fc80000400000 */
[----:B------:R-:W-:-:S05]  /*09b0*/  FMUL R6, R6, R3 ;  /* 0x0000000306067220 */ /* 0x000fca0000400000 */
[----:B------:R-:W-:-:S04]  /*09c0*/  FSETP.GT.AND P0, PT, R6, 0.0010000000474974513054, PT ;  /* 0x3a83126f0600780b */ /* 0x000fc80003f04000 */
[----:B------:R-:W-:-:S09]  /*09d0*/  FSEL R5, R6, R5, P0 ;  /* 0x0000000506057208 */ /* 0x000fd20000000000 */
.L_x_23:
[----:B------:R-:W0:Y:S01]  /*09e0*/  LDC.64 R6, c[0x0][0x380] ;  /* 0x0000e000ff067b82 */ /* 0x000e220000000a00 */
[----:B------:R-:W0:Y:S02]  /*09f0*/  LDCU.64 UR6, c[0x0][0x388] ;  /* 0x00007100ff0677ac */ /* 0x000e240008000a00 */
[----:B0-----:R-:W-:-:S04]  /*0a00*/  IMAD.WIDE.U32 R6, R4, UR6, R6 ;  /* 0x0000000604067c25 */ /* 0x001fc8000f8e0006 */
[----:B------:R-:W-:Y:S02]  /*0a10*/  IMAD R7, R4, UR7, R7 ;  /* 0x0000000704077c24 */ /* 0x000fe4000f8e0207 */
[----:B------:R-:W-:-:S05]  /*0a20*/  IMAD.WIDE R2, R2, 0x8, R6 ;  /* 0x0000000802027825 */ /* 0x000fca00078e0206 */
[----:B------:R-:W2:Y:S02]  /*0a30*/  LDG.E.64 R6, desc[UR4][R2.64] ;  /* 0x0000000402067981 */ /* 0x000ea4000c1e1b00 */
[-C--:B--2---:R-:W-:Y:S01]  /*0a40*/  FMUL R6, R6, R5.reuse ;  /* 0x0000000506067220 */ /* 0x084fe20000400000 */
[----:B------:R-:W-:-:S05]  /*0a50*/  FMUL R7, R7, R5 ;  /* 0x0000000507077220 */ /* 0x000fca0000400000 */
[----:B------:R-:W-:Y:S01]  /*0a60*/  STG.E.64 desc[UR4][R2.64], R6 ;  /* 0x0000000602007986 */ /* 0x000fe2000c101b04 */
[----:B------:R-:W-:Y:S05]  /*0a70*/  EXIT ;  /* 0x000000000000794d */ /* 0x000fea0003800000 */
        .weak           $__internal_1_$__cuda_sm20_sqrt_rn_f32_slowpath
        .type           $__internal_1_$__cuda_sm20_sqrt_rn_f32_slowpath,@function
        .size           $__internal_1_$__cuda_sm20_sqrt_rn_f32_slowpath,($__internal_2_$__cuda_sm3x_div_rn_noftz_f32_slowpath - $__internal_1_$__cuda_sm20_sqrt_rn_f32_slowpath)
$__internal_1_$__cuda_sm20_sqrt_rn_f32_slowpath:
[----:B------:R-:W-:-:S13]  /*0a80*/  LOP3.LUT P0, RZ, R0, 0x7fffffff, RZ, 0xc0, !PT ;  /* 0x7fffffff00ff7812 */ /* 0x000fda000780c0ff */
[----:B------:R-:W-:Y:S01]  /*0a90*/  @!P0 IMAD.MOV.U32 R3, RZ, RZ, R0 ;  /* 0x000000ffff038224 */ /* 0x000fe200078e0000 */
        /* <DEDUP_REMOVED lines=11> */
[----:B------:R-:W-:-:S03]  /*0b50*/  @P0 FMUL.FTZ R6, R6, 0.5 ;  /* 0x3f00000006060820 */ /* 0x000fc60000410000 */
[----:B------:R-:W-:-:S04]  /*0b60*/  @P0 FADD.FTZ R3, -R8, -RZ ;  /* 0x800000ff08030221 */ /* 0x000fc80000010100 */
[----:B------:R-:W-:Y:S01]  /*0b70*/  @P0 FFMA R7, R8, R3, R5 ;  /* 0x0000000308070223 */ /* 0x000fe20000000005 */
[----:B------:R-:W-:-:S03]  /*0b80*/  @!P0 MOV R3, R0 ;  /* 0x0000000000038202 */ /* 0x000fc60000000f00 */
[----:B------:R-:W-:-:S04]  /*0b90*/  @P0 FFMA R6, R7, R6, R8 ;  /* 0x0000000607060223 */ /* 0x000fc80000000008 */
[----:B------:R-:W-:-:S07]  /*0ba0*/  @P0 FMUL.FTZ R3, R6, 2.3283064365386962891e-10 ;  /* 0x2f80000006030820 */ /* 0x000fce0000410000 */
.L_x_26:
[----:B------:R-:W-:Y:S02]  /*0bb0*/  HFMA2 R7, -RZ, RZ, 0, 0 ;  /* 0x00000000ff077431 */ /* 0x000fe400000001ff */
[----:B------:R-:W-:-:S04]  /*0bc0*/  IMAD.MOV.U32 R6, RZ, RZ, R9 ;  /* 0x000000ffff067224 */ /* 0x000fc800078e0009 */
[----:B------:R-:W-:Y:S05]  /*0bd0*/  RET.REL.NODEC R6 `(fourierFilter) ;  /* 0xfffffff406087950 */ /* 0x000fea0003c3ffff */
        .weak           $__internal_2_$__cuda_sm3x_div_rn_noftz_f32_slowpath
        .type           $__internal_2_$__cuda_sm3x_div_rn_noftz_f32_slowpath,@function
        .size           $__internal_2_$__cuda_sm3x_div_rn_noftz_f32_slowpath,(.L_x_41 - $__internal_2_$__cuda_sm3x_div_rn_noftz_f32_slowpath)
$__internal_2_$__cuda_sm3x_div_rn_noftz_f32_slowpath:
[----:B------:R-:W-:Y:S01]  /*0be0*/  SHF.R.U32.HI R12, RZ, 0x17, R3 ;  /* 0x00000017ff0c7819 */ /* 0x000fe20000011603 */
[----:B------:R-:W-:Y:S01]  /*0bf0*/  BSSY.RECONVERGENT B1, `(.L_x_27) ;  /* 0x0000062000017945 */ /* 0x000fe20003800200 */
[----:B------:R-:W-:Y:S02]  /*0c00*/  SHF.R.U32.HI R11, RZ, 0x17, R0 ;  /* 0x00000017ff0b7819 */ /* 0x000fe40000011600 */
[----:B------:R-:W-:Y:S02]  /*0c10*/  LOP3.LUT R12, R12, 0xff, RZ, 0xc0, !PT ;  /* 0x000000ff0c0c7812 */ /* 0x000fe400078ec0ff */
[----:B------:R-:W-:Y:S02]  /*0c20*/  LOP3.LUT R16, R11, 0xff, RZ, 0xc0, !PT ;  /* 0x000000ff0b107812 */ /* 0x000fe400078ec0ff */
[----:B------:R-:W-:-:S03]  /*0c30*/  IADD3 R14, PT, PT, R12, -0x1, RZ ;  /* 0xffffffff0c0e7810 */ /* 0x000fc60007ffe0ff */
[----:B------:R-:W-:Y:S01]  /*0c40*/  VIADD R13, R16, 0xffffffff ;  /* 0xffffffff100d7836 */ /* 0x000fe20000000000 */
[----:B------:R-:W-:-:S04]  /*0c50*/  ISETP.GT.U32.AND P0, PT, R14, 0xfd, PT ;  /* 0x000000fd0e00780c */ /* 0x000fc80003f04070 */
[----:B------:R-:W-:-:S13]  /*0c60*/  ISETP.GT.U32.OR P0, PT, R13, 0xfd, P0 ;  /* 0x000000fd0d00780c */ /* 0x000fda0000704470 */
[----:B------:R-:W-:Y:S01]  /*0c70*/  @!P0 MOV R11, RZ ;  /* 0x000000ff000b8202 */ /* 0x000fe20000000f00 */
[----:B------:R-:W-:Y:S06]  /*0c80*/  @!P0 BRA `(.L_x_28) ;  /* 0x00000000005c8947 */ /* 0x000fec0003800000 */
[----:B------:R-:W-:Y:S02]  /*0c90*/  FSETP.GTU.FTZ.AND P0, PT, |R0|, +INF , PT ;  /* 0x7f8000000000780b */ /* 0x000fe40003f1c200 */
[----:B------:R-:W-:-:S04]  /*0ca0*/  FSETP.GTU.FTZ.AND P1, PT, |R3|, +INF , PT ;  /* 0x7f8000000300780b */ /* 0x000fc80003f3c200 */
[----:B------:R-:W-:-:S13]  /*0cb0*/  PLOP3.LUT P0, PT, P0, P1, PT, 0xf8, 0x8f ;  /* 0x00000000008f781c */ /* 0x000fda0000703f70 */
[----:B------:R-:W-:Y:S05]  /*0cc0*/  @P0 BRA `(.L_x_29) ;  /* 0x00000004004c0947 */ /* 0x000fea0003800000 */
[----:B------:R-:W-:-:S13]  /*0cd0*/  LOP3.LUT P0, RZ, R3, 0x7fffffff, R0, 0xc8, !PT ;  /* 0x7fffffff03ff7812 */ /* 0x000fda000780c800 */
[----:B------:R-:W-:Y:S05]  /*0ce0*/  @!P0 BRA `(.L_x_30) ;  /* 0x00000004003c8947 */ /* 0x000fea0003800000 */
[C---:B------:R-:W-:Y:S02]  /*0cf0*/  FSETP.NEU.FTZ.AND P2, PT, |R0|.reuse, +INF , PT ;  /* 0x7f8000000000780b */ /* 0x040fe40003f5d200 */
[----:B------:R-:W-:Y:S02]  /*0d00*/  FSETP.NEU.FTZ.AND P1, PT, |R3|, +INF , PT ;  /* 0x7f8000000300780b */ /* 0x000fe40003f3d200 */
[----:B------:R-:W-:-:S11]  /*0d10*/  FSETP.NEU.FTZ.AND P0, PT, |R0|, +INF , PT ;  /* 0x7f8000000000780b */ /* 0x000fd60003f1d200 */
[----:B------:R-:W-:Y:S05]  /*0d20*/  @!P1 BRA !P2, `(.L_x_30) ;  /* 0x00000004002c9947 */ /* 0x000fea0005000000 */
[----:B------:R-:W-:-:S04]  /*0d30*/  LOP3.LUT P2, RZ, R0, 0x7fffffff, RZ, 0xc0, !PT ;  /* 0x7fffffff00ff7812 */ /* 0x000fc8000784c0ff */
[----:B------:R-:W-:-:S13]  /*0d40*/  PLOP3.LUT P1, PT, P1, P2, PT, 0x2f, 0xf2 ;  /* 0x0000000000f2781c */ /* 0x000fda0000f24577 */
[----:B------:R-:W-:Y:S05]  /*0d50*/  @P1 BRA `(.L_x_31) ;  /* 0x0000000400181947 */ /* 0x000fea0003800000 */
[----:B------:R-:W-:-:S04]  /*0d60*/  LOP3.LUT P1, RZ, R3, 0x7fffffff, RZ, 0xc0, !PT ;  /* 0x7fffffff03ff7812 */ /* 0x000fc8000782c0ff */
[----:B------:R-:W-:-:S13]  /*0d70*/  PLOP3.LUT P0, PT, P0, P1, PT, 0x2f, 0xf2 ;  /* 0x0000000000f2781c */ /* 0x000fda0000702577 */
[----:B------:R-:W-:Y:S05]  /*0d80*/  @P0 BRA `(.L_x_32) ;  /* 0x0000000400000947 */ /* 0x000fea0003800000 */
[----:B------:R-:W-:Y:S02]  /*0d90*/  ISETP.GE.AND P0, PT, R13, RZ, PT ;  /* 0x000000ff0d00720c */ /* 0x000fe40003f06270 */
[----:B------:R-:W-:-:S11]  /*0da0*/  ISETP.GE.AND P1, PT, R14, RZ, PT ;  /* 0x000000ff0e00720c */ /* 0x000fd60003f26270 */
[----:B------:R-:W-:Y:S01]  /*0db0*/  @P0 MOV R11, RZ ;  /* 0x000000ff000b0202 */ /* 0x000fe20000000f00 */
[----:B------:R-:W-:Y:S02]  /*0dc0*/  @!P0 IMAD.MOV.U32 R11, RZ, RZ, -0x40 ;  /* 0xffffffc0ff0b8424 */ /* 0x000fe400078e00ff */
[----:B------:R-:W-:Y:S01]  /*0dd0*/  @!P0 FFMA R0, R0, 1.84467440737095516160e+19, RZ ;  /* 0x5f80000000008823 */ /* 0x000fe200000000ff */
[----:B------:R-:W-:Y:S02]  /*0de0*/  @!P1 FFMA R3, R3, 1.84467440737095516160e+19, RZ ;  /* 0x5f80000003039823 */ /* 0x000fe400000000ff */
[----:B------:R-:W-:-:S07]  /*0df0*/  @!P1 IADD3 R11, PT, PT, R11, 0x40, RZ ;  /* 0x000000400b0b9810 */ /* 0x000fce0007ffe0ff */
.L_x_28:
[----:B------:R-:W-:Y:S01]  /*0e00*/  LEA R14, R12, 0xc0800000, 0x17 ;  /* 0xc08000000c0e7811 */ /* 0x000fe200078eb8ff */
[----:B------:R-:W-:Y:S03]  /*0e10*/  BSSY.RECONVERGENT B2, `(.L_x_33) ;  /* 0x0000036000027945 */ /* 0x000fe60003800200 */
[----:B------:R-:W-:Y:S01]  /*0e20*/  IADD3 R14, PT, PT, -R14, R3, RZ ;  /* 0x000000030e0e7210 */ /* 0x000fe20007ffe1ff */
[----:B------:R-:W-:-:S03]  /*0e30*/  VIADD R3, R16, 0xffffff81 ;  /* 0xffffff8110037836 */ /* 0x000fc60000000000 */
[----:B------:R-:W0:Y:S01]  /*0e40*/  MUFU.RCP R13, R14 ;  /* 0x0000000e000d7308 */ /* 0x000e220000001000 */
[----:B------:R-:W-:Y:S01]  /*0e50*/  FADD.FTZ R15, -R14, -RZ ;  /* 0x800000ff0e0f7221 */ /* 0x000fe20000010100 */
[C---:B------:R-:W-:Y:S01]  /*0e60*/  IMAD R0, R3.reuse, -0x800000, R0 ;  /* 0xff80000003007824 */ /* 0x040fe200078e0200 */
[----:B------:R-:W-:-:S04]  /*0e70*/  IADD3 R12, PT, PT, R3, 0x7f, -R12 ;  /* 0x0000007f030c7810 */ /* 0x000fc80007ffe80c */
[----:B------:R-:W-:Y:S01]  /*0e80*/  IADD3 R12, PT, PT, R12, R11, RZ ;  /* 0x0000000b0c0c7210 */ /* 0x000fe20007ffe0ff */
[----:B0-----:R-:W-:-:S04]  /*0e90*/  FFMA R16, R13, R15, 1 ;  /* 0x3f8000000d107423 */ /* 0x001fc8000000000f */
[----:B------:R-:W-:-:S04]  /*0ea0*/  FFMA R18, R13, R16, R13 ;  /* 0x000000100d127223 */ /* 0x000fc8000000000d */
[----:B------:R-:W-:-:S04]  /*0eb0*/  FFMA R13, R0, R18, RZ ;  /* 0x00000012000d7223 */ /* 0x000fc800000000ff */
[----:B------:R-:W-:-:S04]  /*0ec0*/  FFMA R16, R15, R13, R0 ;  /* 0x0000000d0f107223 */ /* 0x000fc80000000000 */
[----:B------:R-:W-:-:S04]  /*0ed0*/  FFMA R13, R18, R16, R13 ;  /* 0x00000010120d7223 */ /* 0x000fc8000000000d */
[----:B------:R-:W-:-:S04]  /*0ee0*/  FFMA R16, R15, R13, R0 ;  /* 0x0000000d0f107223 */ /* 0x000fc80000000000 */
[----:B------:R-:W-:-:S05]  /*0ef0*/  FFMA R0, R18, R16, R13 ;  /* 0x0000001012007223 */ /* 0x000fca000000000d */
[----:B------:R-:W-:-:S04]  /*0f00*/  SHF.R.U32.HI R3, RZ, 0x17, R0 ;  /* 0x00000017ff037819 */ /* 0x000fc80000011600 */
[----:B------:R-:W-:-:S04]  /*0f10*/  LOP3.LUT R3, R3, 0xff, RZ, 0xc0, !PT ;  /* 0x000000ff03037812 */ /* 0x000fc800078ec0ff */
[----:B------:R-:W-:-:S05]  /*0f20*/  IADD3 R15, PT, PT, R3, R12, RZ ;  /* 0x0000000c030f7210 */ /* 0x000fca0007ffe0ff */
[----:B------:R-:W-:-:S05]  /*0f30*/  VIADD R3, R15, 0xffffffff ;  /* 0xffffffff0f037836 */ /* 0x000fca0000000000 */
[----:B------:R-:W-:-:S13]  /*0f40*/  ISETP.GE.U32.AND P0, PT, R3, 0xfe, PT ;  /* 0x000000fe0300780c */ /* 0x000fda0003f06070 */
[----:B------:R-:W-:Y:S05]  /*0f50*/  @!P0 BRA `(.L_x_34) ;  /* 0x0000000000808947 */ /* 0x000fea0003800000 */
[----:B------:R-:W-:-:S13]  /*0f60*/  ISETP.GT.AND P0, PT, R15, 0xfe, PT ;  /* 0x000000fe0f00780c */ /* 0x000fda0003f04270 */
[----:B------:R-:W-:Y:S05]  /*0f70*/  @P0 BRA `(.L_x_35) ;  /* 0x00000000006c0947 */ /* 0x000fea0003800000 */
[----:B------:R-:W-:-:S13]  /*0f80*/  ISETP.GE.AND P0, PT, R15, 0x1, PT ;  /* 0x000000010f00780c */ /* 0x000fda0003f06270 */
[----:B------:R-:W-:Y:S05]  /*0f90*/  @P0 BRA `(.L_x_36) ;  /* 0x0000000000740947 */ /* 0x000fea0003800000 */
[----:B------:R-:W-:Y:S02]  /*0fa0*/  ISETP.GE.AND P0, PT, R15, -0x18, PT ;  /* 0xffffffe80f00780c */ /* 0x000fe40003f06270 */
[----:B------:R-:W-:-:S11]  /*0fb0*/  LOP3.LUT R0, R0, 0x80000000, RZ, 0xc0, !PT ;  /* 0x8000000000007812 */ /* 0x000fd600078ec0ff */
[----:B------:R-:W-:Y:S05]  /*0fc0*/  @!P0 BRA `(.L_x_36) ;  /* 0x0000000000688947 */ /* 0x000fea0003800000 */
[CCC-:B------:R-:W-:Y:S01]  /*0fd0*/  FFMA.RZ R3, R18.reuse, R16.reuse, R13.reuse ;  /* 0x0000001012037223 */ /* 0x1c0fe2000000c00d */
[C---:B------:R-:W-:Y:S01]  /*0fe0*/  IADD3 R14, PT, PT, R15.reuse, 0x20, RZ ;  /* 0x000000200f0e7810 */ /* 0x040fe20007ffe0ff */
[CCC-:B------:R-:W-:Y:S01]  /*0ff0*/  FFMA.RM R12, R18.reuse, R16.reuse, R13.reuse ;  /* 0x00000010120c7223 */ /* 0x1c0fe2000000400d */
[----:B------:R-:W-:Y:S02]  /*1000*/  ISETP.NE.AND P2, PT, R15, RZ, PT ;  /* 0x000000ff0f00720c */ /* 0x000fe40003f45270 */
[----:B------:R-:W-:Y:S01]  /*1010*/  LOP3.LUT R11, R3, 0x7fffff, RZ, 0xc0, !PT ;  /* 0x007fffff030b7812 */ /* 0x000fe200078ec0ff */
[----:B------:R-:W-:Y:S01]  /*1020*/  FFMA.RP R3, R18, R16, R13 ;  /* 0x0000001012037223 */ /* 0x000fe2000000800d */
[----:B------:R-:W-:Y:S02]  /*1030*/  ISETP.NE.AND P1, PT, R15, RZ, PT ;  /* 0x000000ff0f00720c */ /* 0x000fe40003f25270 */
[----:B------:R-:W-:Y:S02]  /*1040*/  LOP3.LUT R11, R11, 0x800000, RZ, 0xfc, !PT ;  /* 0x008000000b0b7812 */ /* 0x000fe400078efcff */
[----:B------:R-:W-:-:S02]  /*1050*/  IADD3 R13, PT, PT, -R15, RZ, RZ ;  /* 0x000000ff0f0d7210 */ /* 0x000fc40007ffe1ff */
[----:B------:R-:W-:Y:S02]  /*1060*/  SHF.L.U32 R14, R11, R14, RZ ;  /* 0x0000000e0b0e7219 */ /* 0x000fe400000006ff */
[----:B------:R-:W-:Y:S02]  /*1070*/  FSETP.NEU.FTZ.AND P0, PT, R3, R12, PT ;  /* 0x0000000c0300720b */ /* 0x000fe40003f1d000 */
[----:B------:R-:W-:Y:S02]  /*1080*/  SEL R12, R13, RZ, P2 ;  /* 0x000000ff0d0c7207 */ /* 0x000fe40001000000 */
[----:B------:R-:W-:Y:S02]  /*1090*/  ISETP.NE.AND P1, PT, R14, RZ, P1 ;  /* 0x000000ff0e00720c */ /* 0x000fe40000f25270 */
[----:B------:R-:W-:Y:S02]  /*10a0*/  SHF.R.U32.HI R12, RZ, R12, R11 ;  /* 0x0000000cff0c7219 */ /* 0x000fe4000001160b */
[----:B------:R-:W-:-:S02]  /*10b0*/  PLOP3.LUT P0, PT, P0, P1, PT, 0xf8, 0x8f ;  /* 0x00000000008f781c */ /* 0x000fc40000703f70 */
[----:B------:R-:W-:Y:S02]  /*10c0*/  SHF.R.U32.HI R14, RZ, 0x1, R12 ;  /* 0x00000001ff0e7819 */ /* 0x000fe4000001160c */
[----:B------:R-:W-:-:S04]  /*10d0*/  SEL R3, RZ, 0x1, !P0 ;  /* 0x00000001ff037807 */ /* 0x000fc80004000000 */
[----:B------:R-:W-:-:S04]  /*10e0*/  LOP3.LUT R3, R3, 0x1, R14, 0xf8, !PT ;  /* 0x0000000103037812 */ /* 0x000fc800078ef80e */
[----:B------:R-:W-:-:S05]  /*10f0*/  LOP3.LUT R3, R3, R12, RZ, 0xc0, !PT ;  /* 0x0000000c03037212 */ /* 0x000fca00078ec0ff */
[----:B------:R-:W-:-:S05]  /*1100*/  IMAD.IADD R3, R14, 0x1, R3 ;  /* 0x000000010e037824 */ /* 0x000fca00078e0203 */
[----:B------:R-:W-:Y:S01]  /*1110*/  LOP3.LUT R0, R3, R0, RZ, 0xfc, !PT ;  /* 0x0000000003007212 */ /* 0x000fe200078efcff */
[----:B------:R-:W-:Y:S06]  /*1120*/  BRA `(.L_x_36) ;  /* 0x0000000000107947 */ /* 0x000fec0003800000 */
.L_x_35:
[----:B------:R-:W-:-:S04]  /*1130*/  LOP3.LUT R0, R0, 0x80000000, RZ, 0xc0, !PT ;  /* 0x8000000000007812 */ /* 0x000fc800078ec0ff */
[----:B------:R-:W-:Y:S01]  /*1140*/  LOP3.LUT R0, R0, 0x7f800000, RZ, 0xfc, !PT ;  /* 0x7f80000000007812 */ /* 0x000fe200078efcff */
[----:B------:R-:W-:Y:S06]  /*1150*/  BRA `(.L_x_36) ;  /* 0x0000000000047947 */ /* 0x000fec0003800000 */
.L_x_34:
[----:B------:R-:W-:-:S07]  /*1160*/  LEA R0, R12, R0, 0x17 ;  /* 0x000000000c007211 */ /* 0x000fce00078eb8ff */
.L_x_36:
[----:B------:R-:W-:Y:S05]  /*1170*/  BSYNC.RECONVERGENT B2 ;  /* 0x0000000000027941 */ /* 0x000fea0003800200 */
.L_x_33:
[----:B------:R-:W-:Y:S05]  /*1180*/  BRA `(.L_x_37) ;  /* 0x0000000000207947 */ /* 0x000fea0003800000 */
.L_x_32:
[----:B------:R-:W-:-:S04]  /*1190*/  LOP3.LUT R0, R3, 0x80000000, R0, 0x48, !PT ;  /* 0x8000000003007812 */ /* 0x000fc800078e4800 */
[----:B------:R-:W-:Y:S01]  /*11a0*/  LOP3.LUT R0, R0, 0x7f800000, RZ, 0xfc, !PT ;  /* 0x7f80000000007812 */ /* 0x000fe200078efcff */
[----:B------:R-:W-:Y:S06]  /*11b0*/  BRA `(.L_x_37) ;  /* 0x0000000000147947 */ /* 0x000fec0003800000 */
.L_x_31:
[----:B------:R-:W-:Y:S01]  /*11c0*/  LOP3.LUT R0, R3, 0x80000000, R0, 0x48, !PT ;  /* 0x8000000003007812 */ /* 0x000fe200078e4800 */
[----:B------:R-:W-:Y:S06]  /*11d0*/  BRA `(.L_x_37) ;  /* 0x00000000000c7947 */ /* 0x000fec0003800000 */
.L_x_30:
[----:B------:R-:W0:Y:S01]  /*11e0*/  MUFU.RSQ R0, -QNAN ;  /* 0xffc0000000007908 */ /* 0x000e220000001400 */
[----:B------:R-:W-:Y:S05]  /*11f0*/  BRA `(.L_x_37) ;  /* 0x0000000000047947 */ /* 0x000fea0003800000 */
.L_x_29:
[----:B------:R-:W-:-:S07]  /*1200*/  FADD.FTZ R0, R0, R3 ;  /* 0x0000000300007221 */ /* 0x000fce0000010000 */
.L_x_37:
[----:B------:R-:W-:Y:S05]  /*1210*/  BSYNC.RECONVERGENT B1 ;  /* 0x0000000000017941 */ /* 0x000fea0003800200 */
.L_x_27:
[----:B------:R-:W-:-:S04]  /*1220*/  HFMA2 R11, -RZ, RZ, 0, 0 ;  /* 0x00000000ff0b7431 */ /* 0x000fc800000001ff */
[----:B0-----:R-:W-:Y:S05]  /*1230*/  RET.REL.NODEC R10 `(fourierFilter) ;  /* 0xffffffec0a707950 */ /* 0x001fea0003c3ffff */
.L_x_38:
        /* <DEDUP_REMOVED lines=12> */
.L_x_41:


//--------------------- .nv.shared.reserved.0     --------------------------
	.section	.nv.shared.reserved.0,"aw",@nobits
	.weak		__nv_reservedSMEM_offset_0_alias
	.size		__nv_reservedSMEM_offset_0_alias, 0, 64
	.other		__nv_reservedSMEM_offset_0_alias,@"STO_CUDA_RESERVED_SHARED STV_DEFAULT"
__nv_reservedSMEM_offset_0_alias:
	.zero		0
	.zero		64


//--------------------- .nv.constant0.CreateMask  --------------------------
	.section	.nv.constant0.CreateMask,"a",@progbits
	.sectionflags	@""
	.align	4
.nv.constant0.CreateMask:
	.zero		928


//--------------------- .nv.constant0.SumRow      --------------------------
	.section	.nv.constant0.SumRow,"a",@progbits
	.sectionflags	@""
	.align	4
.nv.constant0.SumRow:
	.zero		928


//--------------------- .nv.constant0.maxShift    --------------------------
	.section	.nv.constant0.maxShift,"a",@progbits
	.sectionflags	@""
	.align	4
.nv.constant0.maxShift:
	.zero		920


//--------------------- .nv.constant0.conjMul     --------------------------
	.section	.nv.constant0.conjMul,"a",@progbits
	.sectionflags	@""
	.align	4
.nv.constant0.conjMul:
	.zero		924


//--------------------- .nv.constant0.fourierFilter --------------------------
	.section	.nv.constant0.fourierFilter,"a",@progbits
	.sectionflags	@""
	.align	4
.nv.constant0.fourierFilter:
	.zero		932


//--------------------- SYMBOLS --------------------------

	.type		.nv.reservedSmem.offset0,@object
	.size		.nv.reservedSmem.offset0,0x4
